def gluon_tcgen05(
    a_ptr,
    b_ptr,
    c_ptr,
    M,
    N,
    K,
    stride_am,
    stride_bk,
    stride_cm,
    BLOCK_M: gl.constexpr,
    BLOCK_N: gl.constexpr,
    BLOCK_K: gl.constexpr,
    DTYPE: gl.constexpr,
    A_LAYOUT: gl.constexpr,
    B_LAYOUT: gl.constexpr,
    C_LAYOUT: gl.constexpr,
    B_SHAPE: gl.constexpr,
    TMEM_LAYOUT: gl.constexpr,
    TMEM_REG: gl.constexpr,
    TRANS_B: gl.constexpr,
    NUM_BUFFERS: gl.constexpr,
):
    a_desc = tma.make_tensor_descriptor(
        a_ptr, [M, K], [stride_am, 1], [BLOCK_M, BLOCK_K], A_LAYOUT
    )
    b_desc = tma.make_tensor_descriptor(
        b_ptr,
        [N, K] if TRANS_B else [K, N],
        [stride_bk, 1],
        B_SHAPE,
        B_LAYOUT,
    )
    c_desc = tma.make_tensor_descriptor(
        c_ptr, [M, N], [stride_cm, 1], [BLOCK_M, BLOCK_N], C_LAYOUT
    )

    a_bufs = gl.allocate_shared_memory(
        DTYPE, [NUM_BUFFERS, BLOCK_M, BLOCK_K], A_LAYOUT
    )
    b_bufs = gl.allocate_shared_memory(DTYPE, [NUM_BUFFERS] + B_SHAPE, B_LAYOUT)

    pid_m = gl.program_id(0)
    pid_n = gl.program_id(1)
    off_m = pid_m * BLOCK_M
    off_n = pid_n * BLOCK_N

    tma_bars = gl.allocate_shared_memory(
        gl.int64, [NUM_BUFFERS, 1], mbarrier.MBarrierLayout()
    )
    mma_bars = gl.allocate_shared_memory(
        gl.int64, [NUM_BUFFERS, 1], mbarrier.MBarrierLayout()
    )
    for i in gl.static_range(NUM_BUFFERS):
        mbarrier.init(tma_bars.index(i), count=1)
        mbarrier.init(mma_bars.index(i), count=1)

    acc_tmem = allocate_tensor_memory(gl.float32, [BLOCK_M, BLOCK_N], TMEM_LAYOUT)
    idx = 0
    phase = 0
    use_acc = False
    for k in range(0, K, BLOCK_K):
        a = a_bufs.index(idx)
        b = b_bufs.index(idx)
        tma_bar = tma_bars.index(idx)
        mma_bar = mma_bars.index(idx)
        mbarrier.expect(
            tma_bar, a_desc.block_type.nbytes + b_desc.block_type.nbytes
        )
        tma.async_copy_global_to_shared(a_desc, [off_m, k], tma_bar, a)
        tma.async_copy_global_to_shared(
            b_desc, [off_n, k] if TRANS_B else [k, off_n], tma_bar, b
        )
        mbarrier.wait(tma_bar, phase=phase)

        if TRANS_B:
            b = b.permute((1, 0))
        tcgen05_mma(a, b, acc_tmem, use_acc=use_acc)
        tcgen05_commit(mma_bar)
        mbarrier.wait(mma_bar, phase=phase)
        use_acc = True

        idx += 1
        if idx == NUM_BUFFERS:
            idx = 0
            phase ^= 1

    for i in gl.static_range(NUM_BUFFERS):
        mbarrier.invalidate(tma_bars.index(i))
        mbarrier.invalidate(mma_bars.index(i))

    acc = acc_tmem.load(TMEM_REG)
    c_smem = gl.allocate_shared_memory(DTYPE, [BLOCK_M, BLOCK_N], C_LAYOUT)
    c_smem.store(acc.to(DTYPE))
    fence_async_shared()
    tma.async_copy_shared_to_global(c_desc, [off_m, off_n], c_smem)
    tma.store_wait(pendings=0)

# config = {"BLOCK_K": 128, "BLOCK_M": 64, "BLOCK_N": 128, "arch": "sm_100", "dtype": "fp16", "num_buffers": 2, "num_warps": 8, "trans_b": 1}
# arch = sm_100


// ===== COMPILED SASS (sm_100a) =====

	.target	sm_100a

	.elftype	@"ET_EXEC"


//--------------------- .note.nv.tkinfo           --------------------------
	.section	.note.nv.tkinfo,"",@"SHT_NOTE"
	.sectionflags	@"SHF_NOTE_NV_TKINFO"
	.tkinfo
        /*0018*/ 	.word	0x00000081
        /*0030*/ 	.string	""
        /*0030*/ 	.string	"ptxas-blackwell"
        /*0030*/ 	.string	"Cuda compilation tools, release 12.9, V12.9.86"
        /*0030*/ 	.string	"Build cuda_12.9.r12.9/compiler.36037853_0"
        /*0030*/ 	.string	"-v  -suppress-debug-info  -lineinfo  -arch sm_100a "



//--------------------- .note.nv.cuver            --------------------------
	.section	.note.nv.cuver,"",@"SHT_NOTE"
	.sectionflags	@"SHF_NOTE_NV_CUVER"
        /*0018*/ 	.short	0x0001
        /*001a*/ 	.short	0x0064
        /*001c*/ 	.short	0x0001
        /*001e*/ 	.short	0x0000
        /*0020*/ 	.short	0x0001
        /*0022*/ 	.short	0x0000


//--------------------- .nv.info                  --------------------------
	.section	.nv.info,"",@"SHT_CUDA_INFO"
	.align	4


	//----- nvinfo : EIATTR_REGCOUNT
	.align		4
        /*0000*/ 	.byte	0x04, 0x2f
        /*0002*/ 	.short	(.L_4 - .L_3)
	.align		4
.L_3:
        /*0004*/ 	.word	index@(gluon_tcgen05)
        /*0008*/ 	.word	0x00000027


	//----- nvinfo : EIATTR_FRAME_SIZE
	.align		4
.L_4:
        /*000c*/ 	.byte	0x04, 0x11
        /*000e*/ 	.short	(.L_6 - .L_5)
	.align		4
.L_5:
        /*0010*/ 	.word	index@($__internal_2_$__cuda_sm10x_tcgen05_guardrail_trap_unallocated_columns_being_dealloced)
        /*0014*/ 	.word	0x00000000


	//----- nvinfo : EIATTR_FRAME_SIZE
	.align		4
.L_6:
        /*0018*/ 	.byte	0x04, 0x11
        /*001a*/ 	.short	(.L_8 - .L_7)
	.align		4
.L_7:
        /*001c*/ 	.word	index@($__internal_1_$__cuda_sm10x_tcgen05_guardrail_trap_phase_invalid_during_alloc)
        /*0020*/ 	.word	0x00000000


	//----- nvinfo : EIATTR_FRAME_SIZE
	.align		4
.L_8:
        /*0024*/ 	.byte	0x04, 0x11
        /*0026*/ 	.short	(.L_10 - .L_9)
	.align		4
.L_9:
        /*0028*/ 	.word	index@($__internal_0_$__cuda_sm10x_tcgen05_guardrail_trap_col_being_dealloced_not_returned_by_alloc)
        /*002c*/ 	.word	0x00000000


	//----- nvinfo : EIATTR_FRAME_SIZE
	.align		4
.L_10:
        /*0030*/ 	.byte	0x04, 0x11
        /*0032*/ 	.short	(.L_12 - .L_11)
	.align		4
.L_11:
        /*0034*/ 	.word	index@(gluon_tcgen05)
        /*0038*/ 	.word	0x00000000


	//----- nvinfo : EIATTR_MIN_STACK_SIZE
	.align		4
.L_12:
        /*003c*/ 	.byte	0x04, 0x12
        /*003e*/ 	.short	(.L_14 - .L_13)
	.align		4
.L_13:
        /*0040*/ 	.word	index@(gluon_tcgen05)
        /*0044*/ 	.word	0x00000000
.L_14:


//--------------------- .nv.info.gluon_tcgen05    --------------------------
	.section	.nv.info.gluon_tcgen05,"",@"SHT_CUDA_INFO"
	.sectionflags	@""
	.align	4


	//----- nvinfo : EIATTR_CUDA_API_VERSION
	.align		4
        /*0000*/ 	.byte	0x04, 0x37
        /*0002*/ 	.short	(.L_16 - .L_15)
.L_15:
        /*0004*/ 	.word	0x00000081


	//----- nvinfo : EIATTR_KPARAM_INFO
	.align		4
.L_16:
        /*0008*/ 	.byte	0x04, 0x17
        /*000a*/ 	.short	(.L_18 - .L_17)
.L_17:
        /*000c*/ 	.word	0x00000000
        /*0010*/ 	.short	0x000a
        /*0012*/ 	.short	0x0048
        /*0014*/ 	.byte	0x00, 0xf4, 0x21, 0x00


	//----- nvinfo : EIATTR_KPARAM_INFO
	.align		4
.L_18:
        /*0018*/ 	.byte	0x04, 0x17
        /*001a*/ 	.short	(.L_20 - .L_19)
.L_19:
        /*001c*/ 	.word	0x00000000
        /*0020*/ 	.short	0x0009
        /*0022*/ 	.short	0x0040
        /*0024*/ 	.byte	0x00, 0xf4, 0x21, 0x00


	//----- nvinfo : EIATTR_KPARAM_INFO
	.align		4
.L_20:
        /*0028*/ 	.byte	0x04, 0x17
        /*002a*/ 	.short	(.L_22 - .L_21)
.L_21:
        /*002c*/ 	.word	0x00000000
        /*0030*/ 	.short	0x0008
        /*0032*/ 	.short	0x0038
        /*0034*/ 	.byte	0x00, 0xf0, 0x21, 0x00


	//----- nvinfo : EIATTR_KPARAM_INFO
	.align		4
.L_22:
        /*0038*/ 	.byte	0x04, 0x17
        /*003a*/ 	.short	(.L_24 - .L_23)
.L_23:
        /*003c*/ 	.word	0x00000000
        /*0040*/ 	.short	0x0007
        /*0042*/ 	.short	0x0030
        /*0044*/ 	.byte	0x00, 0xf0, 0x21, 0x00


	//----- nvinfo : EIATTR_KPARAM_INFO
	.align		4
.L_24:
        /*0048*/ 	.byte	0x04, 0x17
        /*004a*/ 	.short	(.L_26 - .L_25)
.L_25:
        /*004c*/ 	.word	0x00000000
        /*0050*/ 	.short	0x0006
        /*0052*/ 	.short	0x0028
        /*0054*/ 	.byte	0x00, 0xf0, 0x21, 0x00


	//----- nvinfo : EIATTR_KPARAM_INFO
	.align		4
.L_26:
        /*0058*/ 	.byte	0x04, 0x17
        /*005a*/ 	.short	(.L_28 - .L_27)
.L_27:
        /*005c*/ 	.word	0x00000000
        /*0060*/ 	.short	0x0005
        /*0062*/ 	.short	0x0020
        /*0064*/ 	.byte	0x00, 0xf0, 0x11, 0x00


	//----- nvinfo : EIATTR_KPARAM_INFO
	.align		4
.L_28:
        /*0068*/ 	.byte	0x04, 0x17
        /*006a*/ 	.short	(.L_30 - .L_29)
.L_29:
        /*006c*/ 	.word	0x00000000
        /*0070*/ 	.short	0x0004
        /*0072*/ 	.short	0x001c
        /*0074*/ 	.byte	0x00, 0xf0, 0x11, 0x00


	//----- nvinfo : EIATTR_KPARAM_INFO
	.align		4
.L_30:
        /*0078*/ 	.byte	0x04, 0x17
        /*007a*/ 	.short	(.L_32 - .L_31)
.L_31:
        /*007c*/ 	.word	0x00000000
        /*0080*/ 	.short	0x0003
        /*0082*/ 	.short	0x0018
        /*0084*/ 	.byte	0x00, 0xf0, 0x11, 0x00


	//----- nvinfo : EIATTR_KPARAM_INFO
	.align		4
.L_32:
        /*0088*/ 	.byte	0x04, 0x17
        /*008a*/ 	.short	(.L_34 - .L_33)
.L_33:
        /*008c*/ 	.word	0x00000000
        /*0090*/ 	.short	0x0002
        /*0092*/ 	.short	0x0010
        /*0094*/ 	.byte	0x00, 0xf4, 0x21, 0x00


	//----- nvinfo : EIATTR_KPARAM_INFO
	.align		4
.L_34:
        /*0098*/ 	.byte	0x04, 0x17
        /*009a*/ 	.short	(.L_36 - .L_35)
.L_35:
        /*009c*/ 	.word	0x00000000
        /*00a0*/ 	.short	0x0001
        /*00a2*/ 	.short	0x0008
        /*00a4*/ 	.byte	0x00, 0xf4, 0x21, 0x00


	//----- nvinfo : EIATTR_KPARAM_INFO
	.align		4
.L_36:
        /*00a8*/ 	.byte	0x04, 0x17
        /*00aa*/ 	.short	(.L_38 - .L_37)
.L_37:
        /*00ac*/ 	.word	0x00000000
        /*00b0*/ 	.short	0x0000
        /*00b2*/ 	.short	0x0000
        /*00b4*/ 	.byte	0x00, 0xf4, 0x21, 0x00


	//----- nvinfo : EIATTR_AT_ENTRY_FRAGMENTS
	.align		4
.L_38:
        /*00b8*/ 	.byte	0x04, 0x4f
        /*00ba*/ 	.short	(.L_40 - .L_39)


	//   ....[0]....
.L_39:
        /*00bc*/ 	.word	0x00000004


	//----- nvinfo : EIATTR_RESERVED_SMEM_USED
	.align		4
.L_40:
        /*00c0*/ 	.byte	0x01, 0x41
	.zero		2


	//----- nvinfo : EIATTR_SPARSE_MMA_MASK
	.align		4
        /*00c4*/ 	.byte	0x03, 0x50
        /*00c6*/ 	.short	0x0000


	//----- nvinfo : EIATTR_TCGEN05_1CTA_USED
	.align		4
        /*00c8*/ 	.byte	0x01, 0x51
	.zero		2


	//----- nvinfo : EIATTR_MAXREG_COUNT
	.align		4
        /*00cc*/ 	.byte	0x03, 0x1b
        /*00ce*/ 	.short	0x00ff


	//----- nvinfo : EIATTR_NUM_BARRIERS
	.align		4
        /*00d0*/ 	.byte	0x02, 0x4c
        /*00d2*/ 	.byte	0x01
	.zero		1


	//----- nvinfo : EIATTR_INT_WARP_WIDE_INSTR_OFFSETS
	.align		4
        /*00d4*/ 	.byte	0x04, 0x31
        /*00d6*/ 	.short	(.L_42 - .L_41)


	//   ....[0]....
.L_41:
        /*00d8*/ 	.word	0x00001770


	//   ....[1]....
        /*00dc*/ 	.word	0x00001790


	//   ....[2]....
        /*00e0*/ 	.word	0x00001820


	//   ....[3]....
        /*00e4*/ 	.word	0x00001a10


	//   ....[4]....
        /*00e8*/ 	.word	0x00001a20


	//   ....[5]....
        /*00ec*/ 	.word	0x00001a70


	//   ....[6]....
        /*00f0*/ 	.word	0x00001a80


	//   ....[7]....
        /*00f4*/ 	.word	0x00001ea0


	//   ....[8]....
        /*00f8*/ 	.word	0x00001eb0


	//   ....[9]....
        /*00fc*/ 	.word	0x00002030


	//   ....[10]....
        /*0100*/ 	.word	0x00002080


	//   ....[11]....
        /*0104*/ 	.word	0x000020b0


	//   ....[12]....
        /*0108*/ 	.word	0x000020e0


	//   ....[13]....
        /*010c*/ 	.word	0x000025a0


	//   ....[14]....
        /*0110*/ 	.word	0x000025b0


	//   ....[15]....
        /*0114*/ 	.word	0x000028d0


	//   ....[16]....
        /*0118*/ 	.word	0x000028e0


	//   ....[17]....
        /*011c*/ 	.word	0x00002c50


	//   ....[18]....
        /*0120*/ 	.word	0x00002ca0


	//----- nvinfo : EIATTR_COOP_GROUP_MASK_REGIDS
	.align		4
.L_42:
        /*0124*/ 	.byte	0x04, 0x29
        /*0126*/ 	.short	(.L_44 - .L_43)


	//   ....[0]....
.L_43:
        /*0128*/ 	.word	0xffffffff


	//   ....[1]....
        /*012c*/ 	.word	0xffffffff


	//   ....[2]....
        /*0130*/ 	.word	0xffffffff


	//   ....[3]....
        /*0134*/ 	.word	0xffffffff


	//   ....[4]....
        /*0138*/ 	.word	0xffffffff


	//   ....[5]....
        /*013c*/ 	.word	0xffffffff


	//   ....[6]....
        /*0140*/ 	.word	0xffffffff


	//   ....[7]....
        /*0144*/ 	.word	0xffffffff


	//   ....[8]....
        /*0148*/ 	.word	0xffffffff


	//   ....[9]....
        /*014c*/ 	.word	0xffffffff


	//----- nvinfo : EIATTR_COOP_GROUP_INSTR_OFFSETS
	.align		4
.L_44:
        /*0150*/ 	.byte	0x04, 0x28
        /*0152*/ 	.short	(.L_46 - .L_45)


	//   ....[0]....
.L_45:
        /*0154*/ 	.word	0x00000050


	//   ....[1]....
        /*0158*/ 	.word	0x00000310


	//   ....[2]....
        /*015c*/ 	.word	0x00000500


	//   ....[3]....
        /*0160*/ 	.word	0x000009a0


	//   ....[4]....
        /*0164*/ 	.word	0x00000ae0


	//   ....[5]....
        /*0168*/ 	.word	0x00000fe0


	//   ....[6]....
        /*016c*/ 	.word	0x00001120


	//   ....[7]....
        /*0170*/ 	.word	0x00001610


	//   ....[8]....
        /*0174*/ 	.word	0x00002ae0


	//   ....[9]....
        /*0178*/ 	.word	0x00002d50


	//----- nvinfo : EIATTR_VRC_CTA_INIT_COUNT
	.align		4
.L_46:
        /*017c*/ 	.byte	0x02, 0x4a
        /*017e*/ 	.byte	0x80
	.zero		1


	//----- nvinfo : EIATTR_MBARRIER_INSTR_OFFSETS
	.align		4
        /*0180*/ 	.byte	0x04, 0x39
        /*0182*/ 	.short	(.L_48 - .L_47)


	//   ....[0]....
.L_47:
        /*0184*/ 	.word	0x00001840
        /*0188*/ 	.word	0x000000ff
        /*018c*/ 	.word	0x00018000
        /*0190*/ 	.short	0x0100
        /*0192*/ 	.byte	0x0b
	.zero		1


	//   ....[1]....
        /*0194*/ 	.word	0x00001850
        /*0198*/ 	.word	0x000000ff
        /*019c*/ 	.word	0x00018010
        /*01a0*/ 	.short	0x0100
        /*01a2*/ 	.byte	0x0b
	.zero		1


	//   ....[2]....
        /*01a4*/ 	.word	0x00001900
        /*01a8*/ 	.word	0x000000ff
        /*01ac*/ 	.word	0x00018008
        /*01b0*/ 	.short	0x0100
        /*01b2*/ 	.byte	0x0b
	.zero		1


	//   ....[3]....
        /*01b4*/ 	.word	0x00001910
        /*01b8*/ 	.word	0x000000ff
        /*01bc*/ 	.word	0x00018018
        /*01c0*/ 	.short	0x0100
        /*01c2*/ 	.byte	0x0b
	.zero		1


	//   ....[4]....
        /*01c4*/ 	.word	0x00001b10
        /*01c8*/ 	.word	0x000000ff
        /*01cc*/ 	.word	0x00018000
        /*01d0*/ 	.short	0x010a
        /*01d2*/ 	.byte	0x0b
	.zero		1


	//   ....[5]....
        /*01d4*/ 	.word	0x00001f00
        /*01d8*/ 	.word	0x000000ff
        /*01dc*/ 	.word	0x00018010
        /*01e0*/ 	.short	0x010a
        /*01e2*/ 	.byte	0x0b
	.zero		1


	//   ....[6]....
        /*01e4*/ 	.word	0x00002160
        /*01e8*/ 	.word	0x000000ff
        /*01ec*/ 	.word	0x00018000
        /*01f0*/ 	.short	0x010a
        /*01f2*/ 	.byte	0x2a
	.zero		1


	//   ....[7]....
        /*01f4*/ 	.word	0x000025f0
        /*01f8*/ 	.word	0x000000ff
        /*01fc*/ 	.word	0x00018010
        /*0200*/ 	.short	0x010a
        /*0202*/ 	.byte	0x2a
	.zero		1


	//   ....[8]....
        /*0204*/ 	.word	0x000026d0
        /*0208*/ 	.word	0x000000ff
        /*020c*/ 	.word	0x00018000
        /*0210*/ 	.short	0x0108
        /*0212*/ 	.byte	0x0b
	.zero		1


	//   ....[9]....
        /*0214*/ 	.word	0x000026e0
        /*0218*/ 	.word	0x000000ff
        /*021c*/ 	.word	0x00018010
        /*0220*/ 	.short	0x0108
        /*0222*/ 	.byte	0x0b
	.zero		1


	//   ....[10]....
        /*0224*/ 	.word	0x00002730
        /*0228*/ 	.word	0x000000ff
        /*022c*/ 	.word	0x00018008
        /*0230*/ 	.short	0x0108
        /*0232*/ 	.byte	0x0b
	.zero		1


	//   ....[11]....
        /*0234*/ 	.word	0x00002740
        /*0238*/ 	.word	0x000000ff
        /*023c*/ 	.word	0x00018018
        /*0240*/ 	.short	0x0108
        /*0242*/ 	.byte	0x0b
	.zero		1


	//   ....[12]....
        /*0244*/ 	.word	0x00002d70
        /*0248*/ 	.word	0x000000ff
        /*024c*/ 	.word	0x00018000
        /*0250*/ 	.short	0x010a
        /*0252*/ 	.byte	0x0b
	.zero		1


	//   ....[13]....
        /*0254*/ 	.word	0x00002da0
        /*0258*/ 	.word	0x000000ff
        /*025c*/ 	.word	0x00018010
        /*0260*/ 	.short	0x010a
        /*0262*/ 	.byte	0x0b
	.zero		1


	//   ....[14]....
        /*0264*/ 	.word	0x00002dd0
        /*0268*/ 	.word	0x000000ff
        /*026c*/ 	.word	0x00018000
        /*0270*/ 	.short	0x010a
        /*0272*/ 	.byte	0x2a
	.zero		1


	//   ....[15]....
        /*0274*/ 	.word	0x00002e00
        /*0278*/ 	.word	0x000000ff
        /*027c*/ 	.word	0x00018010
        /*0280*/ 	.short	0x010a
        /*0282*/ 	.byte	0x2a
	.zero		1


	//----- nvinfo : EIATTR_NUM_MBARRIERS
	.align		4
.L_48:
        /*0284*/ 	.byte	0x03, 0x38
        /*0286*/ 	.short	0x0004


	//----- nvinfo : EIATTR_EXIT_INSTR_OFFSETS
	.align		4
        /*0288*/ 	.byte	0x04, 0x1c
        /*028a*/ 	.short	(.L_50 - .L_49)


	//   ....[0]....
.L_49:
        /*028c*/ 	.word	0x00002d60


	//----- nvinfo : EIATTR_REQNTID
	.align		4
.L_50:
        /*0290*/ 	.byte	0x04, 0x10
        /*0292*/ 	.short	(.L_52 - .L_51)
.L_51:
        /*0294*/ 	.word	0x00000100
        /*0298*/ 	.word	0x00000001
        /*029c*/ 	.word	0x00000001


	//----- nvinfo : EIATTR_CRS_STACK_SIZE
	.align		4
.L_52:
        /*02a0*/ 	.byte	0x04, 0x1e
        /*02a2*/ 	.short	(.L_54 - .L_53)
.L_53:
        /*02a4*/ 	.word	0x00000000


	//----- nvinfo : EIATTR_CBANK_PARAM_SIZE
	.align		4
.L_54:
        /*02a8*/ 	.byte	0x03, 0x19
        /*02aa*/ 	.short	0x0050


	//----- nvinfo : EIATTR_PARAM_CBANK
	.align		4
        /*02ac*/ 	.byte	0x04, 0x0a
        /*02ae*/ 	.short	(.L_56 - .L_55)
	.align		4
.L_55:
        /*02b0*/ 	.word	index@(.nv.constant0.gluon_tcgen05)
        /*02b4*/ 	.short	0x0380
        /*02b6*/ 	.short	0x0050


	//----- nvinfo : EIATTR_SW_WAR
	.align		4
.L_56:
        /*02b8*/ 	.byte	0x04, 0x36
        /*02ba*/ 	.short	(.L_58 - .L_57)
.L_57:
        /*02bc*/ 	.word	0x00000008
.L_58:


//--------------------- .nv.compat                --------------------------
	.section	.nv.compat,"",@"SHT_CUDA_COMPAT_INFO"
	.align	4
        /*0000*/ 	.byte	0x02, 0x02, 0x02, 0x00, 0x02, 0x05, 0x05, 0x00, 0x02, 0x03, 0x03, 0x00, 0x02, 0x06, 0x01, 0x00


//--------------------- .nv.callgraph             --------------------------
	.section	.nv.callgraph,"",@"SHT_CUDA_CALLGRAPH"
	.align	4
	.sectionentsize	8
	.align		4
        /*0000*/ 	.word	0x00000000
	.align		4
        /*0004*/ 	.word	0xffffffff
	.align		4
        /*0008*/ 	.word	0x00000000
	.align		4
        /*000c*/ 	.word	0xfffffffe
	.align		4
        /*0010*/ 	.word	0x00000000
	.align		4
        /*0014*/ 	.word	0xfffffffd
	.align		4
        /*0018*/ 	.word	0x00000000
	.align		4
        /*001c*/ 	.word	0xfffffffc


//--------------------- .text.gluon_tcgen05       --------------------------
	.section	.text.gluon_tcgen05,"ax",@progbits
	.align	128
        .global         gluon_tcgen05
        .type           gluon_tcgen05,@function
        .size           gluon_tcgen05,(.L_x_77 - gluon_tcgen05)
        .other          gluon_tcgen05,@"STO_CUDA_ENTRY STV_DEFAULT"
gluon_tcgen05:
.text.gluon_tcgen05:
[----:B------:R-:W1:Y:S01]  /*0000*/  LDC R1, c[0x0][0x37c] ;  /* 0x0000df00ff017b82 */ /* 0x000e620000000800 */
[----:B------:R-:W2:Y:S02]  /*0010*/  S2R R0, SR_TID.X ;  /* 0x0000000000007919 */ /* 0x000ea40000002100 */
[----:B--2---:R-:W-:-:S13]  /*0020*/  ISETP.GE.U32.AND P2, PT, R0, 0x20, PT ;  /* 0x000000200000780c */ /* 0x004fda0003f46070 */
[----:B------:R-:W-:Y:S05]  /*0030*/  @P2 BRA `(.L_x_0) ;  /* 0x0000000000b82947 */ /* 0x000fea0003800000 */
[----:B------:R-:W2:Y:S01]  /*0040*/  S2UR UR6, SR_CgaCtaId ;  /* 0x00000000000679c3 */ /* 0x000ea20000008800 */
[----:B------:R-:W-:Y:S01]  /*0050*/  NOP ;  /* 0x0000000000007918 */ /* 0x000fe20000000000 */
[----:B------:R-:W-:Y:S02]  /*0060*/  UMOV UR4, 0x40 ;  /* 0x0000004000047882 */ /* 0x000fe40000000000 */
[----:B--2---:R-:W-:-:S09]  /*0070*/  ULEA UR4, UR6, UR4, 0x18 ;  /* 0x0000000406047291 */ /* 0x004fd2000f8ec0ff */
[----:B------:R-:W2:Y:S01]  /*0080*/  LDS.U8 R2, [UR4] ;  /* 0x00000004ff027984 */ /* 0x000ea20008000000 */
[----:B------:R-:W-:Y:S02]  /*0090*/  UMOV UR4, 0x400 ;  /* 0x0000040000047882 */ /* 0x000fe40000000000 */
[----:B------:R-:W-:Y:S01]  /*00a0*/  ULEA UR4, UR6, UR4, 0x18 ;  /* 0x0000000406047291 */ /* 0x000fe2000f8ec0ff */
[----:B--2---:R-:W-:-:S13]  /*00b0*/  ISETP.NE.AND P0, PT, R2, RZ, PT ;  /* 0x000000ff0200720c */ /* 0x004fda0003f05270 */
[----:B------:R-:W-:Y:S05]  /*00c0*/  @P0 BRA `(.L_x_1) ;  /* 0x00000000007c0947 */ /* 0x000fea0003800000 */
[----:B------:R-:W-:-:S13]  /*00d0*/  ELECT P0, URZ, PT ;  /* 0x0000000000ff782f */ /* 0x000fda0003800000 */
[----:B------:R-:W-:Y:S05]  /*00e0*/  @!P0 BRA `(.L_x_2) ;  /* 0x0000000000848947 */ /* 0x000fea0003800000 */
[----:B------:R-:W-:Y:S01]  /*00f0*/  UMOV UR5, 0x4 ;  /* 0x0000000400057882 */ /* 0x000fe20000000000 */
[----:B------:R-:W-:Y:S02]  /*0100*/  IMAD.MOV.U32 R5, RZ, RZ, 0x1 ;  /* 0x00000001ff057424 */ /* 0x000fe400078e00ff */
[----:B------:R-:W-:Y:S02]  /*0110*/  IMAD.MOV.U32 R3, RZ, RZ, 0xf ;  /* 0x0000000fff037424 */ /* 0x000fe400078e00ff */
[----:B------:R-:W-:Y:S04]  /*0120*/  DEPBAR.LE SB2, 0x36 ;  /* 0x0000ad800000791a */ /* 0x000fe80000000000 */
[----:B------:R-:W2:Y:S02]  /*0130*/  UTCATOMSWS.FIND_AND_SET.ALIGN UP0, UR5, UR5 ;  /* 0x00000005000575e3 */ /* 0x000ea40008000800 */
[----:B--2---:R-:W-:-:S04]  /*0140*/  PLOP3.LUT P0, PT, PT, PT, UP0, 0x80, 0x8 ;  /* 0x000000000008781c */ /* 0x004fc80003f0f008 */
[----:B------:R-:W-:-:S04]  /*0150*/  SEL R2, RZ, 0xffffffff, !P0 ;  /* 0xffffffffff027807 */ /* 0x000fc80004000000 */
[----:B------:R-:W-:Y:S01]  /*0160*/  ISETP.NE.AND P0, PT, R2, RZ, PT ;  /* 0x000000ff0200720c */ /* 0x000fe20003f05270 */
[----:B------:R-:W-:-:S12]  /*0170*/  IMAD.U32 R2, RZ, RZ, UR5 ;  /* 0x00000005ff027e24 */ /* 0x000fd8000f8e00ff */
[----:B------:R-:W-:Y:S05]  /*0180*/  @P0 BRA `(.L_x_3) ;  /* 0x0000000000240947 */ /* 0x000fea0003800000 */
.L_x_4:
[----:B------:R-:W-:Y:S05]  /*0190*/  NANOSLEEP 0x64 ;  /* 0x000000640000795d */ /* 0x000fea0003800000 */
[----:B------:R-:W-:-:S05]  /*01a0*/  UMOV UR5, 0x4 ;  /* 0x0000000400057882 */ /* 0x000fca0000000000 */
[----:B------:R-:W-:Y:S04]  /*01b0*/  DEPBAR.LE SB2, 0x36 ;  /* 0x0000ad800000791a */ /* 0x000fe80000000000 */
[----:B------:R-:W2:Y:S02]  /*01c0*/  UTCATOMSWS.FIND_AND_SET.ALIGN UP0, UR5, UR5 ;  /* 0x00000005000575e3 */ /* 0x000ea40008000800 */
[----:B--2---:R-:W-:-:S04]  /*01d0*/  PLOP3.LUT P0, PT, PT, PT, UP0, 0x80, 0x8 ;  /* 0x000000000008781c */ /* 0x004fc80003f0f008 */
[----:B------:R-:W-:-:S04]  /*01e0*/  SEL R2, RZ, 0xffffffff, !P0 ;  /* 0xffffffffff027807 */ /* 0x000fc80004000000 */
[----:B------:R-:W-:Y:S01]  /*01f0*/  ISETP.NE.AND P0, PT, R2, RZ, PT ;  /* 0x000000ff0200720c */ /* 0x000fe20003f05270 */
[----:B------:R-:W-:-:S12]  /*0200*/  IMAD.U32 R2, RZ, RZ, UR5 ;  /* 0x00000005ff027e24 */ /* 0x000fd8000f8e00ff */
[----:B------:R-:W-:Y:S05]  /*0210*/  @!P0 BRA `(.L_x_4) ;  /* 0xfffffffc00dc8947 */ /* 0x000fea000383ffff */
.L_x_3:
[C---:B------:R-:W-:Y:S01]  /*0220*/  VIADD R4, R2.reuse, 0x10 ;  /* 0x0000001002047836 */ /* 0x040fe20000000000 */
[----:B------:R-:W-:Y:S01]  /*0230*/  UMOV UR5, 0x50 ;  /* 0x0000005000057882 */ /* 0x000fe20000000000 */
[----:B------:R-:W-:Y:S01]  /*0240*/  SHF.L.U32 R3, R3, R2, RZ ;  /* 0x0000000203037219 */ /* 0x000fe200000006ff */
[----:B------:R-:W-:Y:S01]  /*0250*/  ULEA UR5, UR6, UR5, 0x18 ;  /* 0x0000000506057291 */ /* 0x000fe2000f8ec0ff */
[----:B------:R-:W-:Y:S01]  /*0260*/  IMAD.SHL.U32 R2, R2, 0x20, RZ ;  /* 0x0000002002027824 */ /* 0x000fe200078e00ff */
[----:B------:R-:W-:-:S04]  /*0270*/  SHF.L.U32 R4, R5, R4, RZ ;  /* 0x0000000405047219 */ /* 0x000fc800000006ff */
[----:B------:R-:W-:-:S05]  /*0280*/  LOP3.LUT R3, R4, R3, RZ, 0xfc, !PT ;  /* 0x0000000304037212 */ /* 0x000fca00078efcff */
[----:B------:R2:W-:Y:S04]  /*0290*/  ATOMS.OR RZ, [UR5], R3 ;  /* 0x00000003ffff798c */ /* 0x0005e8000b000005 */
[----:B------:R2:W-:Y:S01]  /*02a0*/  STS [UR4], R2 ;  /* 0x00000002ff007988 */ /* 0x0005e20008000804 */
[----:B------:R-:W-:Y:S05]  /*02b0*/  BRA `(.L_x_2) ;  /* 0x0000000000107947 */ /* 0x000fea0003800000 */
.L_x_1:
[----:B------:R-:W-:Y:S01]  /*02c0*/  IMAD.MOV.U32 R3, RZ, RZ, -0x1 ;  /* 0xffffffffff037424 */ /* 0x000fe200078e00ff */
[----:B------:R-:W-:-:S04]  /*02d0*/  MOV R2, 0x300 ;  /* 0x0000030000027802 */ /* 0x000fc80000000f00 */
[----:B------:R2:W-:Y:S03]  /*02e0*/  STS [UR4], R3 ;  /* 0x00000003ff007988 */ /* 0x0005e60008000804 */
[----:B-12---:R-:W-:Y:S05]  /*02f0*/  CALL.REL.NOINC `($__internal_1_$__cuda_sm10x_tcgen05_guardrail_trap_phase_invalid_during_alloc) ;  /* 0x0000002800d87944 */ /* 0x006fea0003c00000 */
.L_x_2:
[----:B------:R-:W-:Y:S05]  /*0300*/  WARPSYNC.ALL ;  /* 0x0000000000007948 */ /* 0x000fea0003800000 */
[----:B------:R-:W-:Y:S01]  /*0310*/  NOP ;  /* 0x0000000000007918 */ /* 0x000fe20000000000 */
.L_x_0:
[----:B------:R-:W3:Y:S08]  /*0320*/  S2UR UR4, SR_CgaCtaId ;  /* 0x00000000000479c3 */ /* 0x000ef00000008800 */
[----:B------:R-:W-:Y:S01]  /*0330*/  BAR.SYNC.DEFER_BLOCKING 0x0 ;  /* 0x0000000000007b1d */ /* 0x000fe20000010000 */
[----:B------:R-:W-:-:S05]  /*0340*/  LOP3.LUT R36, R0, 0xff, RZ, 0xc0, !PT ;  /* 0x000000ff00247812 */ /* 0x000fca00078ec0ff */
[----:B------:R-:W-:Y:S02]  /*0350*/  UMOV UR11, 0x400 ;  /* 0x00000400000b7882 */ /* 0x000fe40000000000 */
[----:B--2---:R-:W2:Y:S08]  /*0360*/  LDC R3, c[0x0][0x398] ;  /* 0x0000e600ff037b82 */ /* 0x004eb00000000800 */
[----:B------:R-:W4:Y:S01]  /*0370*/  LDC R6, c[0x0][0x3a0] ;  /* 0x0000e800ff067b82 */ /* 0x000f220000000800 */
[----:B---3--:R-:W-:-:S07]  /*0380*/  ULEA UR11, UR4, UR11, 0x18 ;  /* 0x0000000b040b7291 */ /* 0x008fce000f8ec0ff */
[----:B------:R-:W3:Y:S02]  /*0390*/  S2UR UR7, SR_CTAID.Y ;  /* 0x00000000000779c3 */ /* 0x000ee40000002600 */
[----:B------:R-:W5:Y:S06]  /*03a0*/  LDS R4, [UR11] ;  /* 0x0000000bff047984 */ /* 0x000f6c0008000800 */
[----:B------:R-:W-:Y:S06]  /*03b0*/  BAR.SYNC.DEFER_BLOCKING 0x0 ;  /* 0x0000000000007b1d */ /* 0x000fec0000010000 */
[----:B------:R-:W-:Y:S05]  /*03c0*/  @P2 BRA `(.L_x_5) ;  /* 0x0000000000182947 */ /* 0x000fea0003800000 */
[----:B------:R-:W-:Y:S01]  /*03d0*/  ELECT P0, URZ, PT ;  /* 0x0000000000ff782f */ /* 0x000fe20003800000 */
[----:B------:R-:W-:Y:S01]  /*03e0*/  IMAD.MOV.U32 R2, RZ, RZ, 0x1 ;  /* 0x00000001ff027424 */ /* 0x000fe200078e00ff */
[----:B------:R-:W-:Y:S01]  /*03f0*/  UMOV UR5, 0x40 ;  /* 0x0000004000057882 */ /* 0x000fe20000000000 */
[----:B------:R-:W-:Y:S01]  /*0400*/  UVIRTCOUNT.DEALLOC.SMPOOL 0x80 ;  /* 0x000000800000784c */ /* 0x000fe20000000000 */
[----:B------:R-:W-:-:S09]  /*0410*/  ULEA UR5, UR4, UR5, 0x18 ;  /* 0x0000000504057291 */ /* 0x000fd2000f8ec0ff */
[----:B------:R5:W-:Y:S03]  /*0420*/  @P0 STS.U8 [UR5], R2 ;  /* 0x00000002ff000988 */ /* 0x000be60008000005 */
.L_x_5:
[----:B------:R-:W5:Y:S01]  /*0430*/  S2UR UR4, SR_CTAID.Z ;  /* 0x00000000000479c3 */ /* 0x000f620000002700 */
[----:B------:R-:W4:Y:S01]  /*0440*/  LDCU UR5, c[0x0][0x370] ;  /* 0x00006e00ff0577ac */ /* 0x000f220008000800 */
[C---:B------:R-:W-:Y:S01]  /*0450*/  ISETP.GE.U32.AND P0, PT, R36.reuse, 0x20, PT ;  /* 0x000000202400780c */ /* 0x040fe20003f06070 */
[----:B--2--5:R-:W-:Y:S01]  /*0460*/  VIADD R2, R3, 0xffffffff ;  /* 0xffffffff03027836 */ /* 0x024fe20000000000 */
[C---:B------:R-:W-:Y:S01]  /*0470*/  ISETP.NE.U32.AND P3, PT, R36.reuse, RZ, PT ;  /* 0x000000ff2400720c */ /* 0x040fe20003f65070 */
[----:B------:R-:W2:Y:S01]  /*0480*/  LDCU UR6, c[0x0][0x374] ;  /* 0x00006e80ff0677ac */ /* 0x000ea20008000800 */
[----:B------:R-:W-:Y:S01]  /*0490*/  LEA R12, R36, UR11, 0x2 ;  /* 0x0000000b240c7c11 */ /* 0x000fe2000f8e10ff */
[----:B----4-:R-:W-:Y:S01]  /*04a0*/  VIADD R9, R6, 0xffffffff ;  /* 0xffffffff06097836 */ /* 0x010fe20000000000 */
[----:B------:R-:W4:Y:S01]  /*04b0*/  S2UR UR15, SR_CTAID.X ;  /* 0x00000000000f79c3 */ /* 0x000f220000002500 */
[----:B------:R-:W5:Y:S01]  /*04c0*/  LDCU.64 UR12, c[0x0][0x3c0] ;  /* 0x00007800ff0c77ac */ /* 0x000f620008000a00 */
[----:B------:R-:W-:Y:S01]  /*04d0*/  R2UR UR10, R4 ;  /* 0x00000000040a72ca */ /* 0x000fe200000e0000 */
[----:B------:R-:W-:Y:S04]  /*04e0*/  BSSY.RECONVERGENT B0, `(.L_x_6) ;  /* 0x0000011000007945 */ /* 0x000fe80003800200 */
[----:B------:R3:W-:Y:S01]  /*04f0*/  @!P0 STS [R12], RZ ;  /* 0x000000ff0c008388 */ /* 0x0007e20000000800 */
[----:B------:R-:W-:-:S03]  /*0500*/  NOP ;  /* 0x0000000000007918 */ /* 0x000fc60000000000 */
[----:B------:R3:W-:Y:S02]  /*0510*/  @!P3 STS [UR11+0x24], R2 ;  /* 0x00002402ff00b988 */ /* 0x0007e4000800080b */
[----:B--23--:R-:W-:Y:S02]  /*0520*/  UIMAD UR4, UR4, UR6, UR7 ;  /* 0x00000006040472a4 */ /* 0x00cfe4000f8e0207 */
[----:B------:R2:W-:Y:S02]  /*0530*/  @!P3 STS [UR11+0x20], R9 ;  /* 0x00002009ff00b988 */ /* 0x0005e4000800080b */
[----:B----4-:R-:W-:-:S04]  /*0540*/  UIMAD UR4, UR4, UR5, UR15 ;  /* 0x00000005040472a4 */ /* 0x010fc8000f8e020f */
[----:B------:R-:W-:-:S04]  /*0550*/  UIMAD UR4, UR4, 0x180, URZ ;  /* 0x00000180040478a4 */ /* 0x000fc8000f8e02ff */
[----:B-----5:R-:W-:-:S04]  /*0560*/  UIADD3 UR8, UP0, UPT, UR4, UR12, URZ ;  /* 0x0000000c04087290 */ /* 0x020fc8000ff1e0ff */
[----:B------:R-:W-:Y:S01]  /*0570*/  ULEA.HI.X.SX32 UR9, UR4, UR13, 0x1, UP0 ;  /* 0x0000000d04097291 */ /* 0x000fe200080f0eff */
[----:B--2---:R-:W-:Y:S11]  /*0580*/  @P3 BRA `(.L_x_7) ;  /* 0x0000000000183947 */ /* 0x004ff60003800000 */
[----:B------:R-:W2:Y:S01]  /*0590*/  LDS R3, [UR11+0x8] ;  /* 0x0000080bff037984 */ /* 0x000ea20008000800 */
[----:B------:R-:W3:Y:S01]  /*05a0*/  LDC.64 R10, c[0x0][0x380] ;  /* 0x0000e000ff0a7b82 */ /* 0x000ee20000000a00 */
[----:B------:R-:W-:Y:S02]  /*05b0*/  IMAD.MOV.U32 R4, RZ, RZ, 0x70 ;  /* 0x00000070ff047424 */ /* 0x000fe400078e00ff */
[----:B---3--:R3:W-:Y:S03]  /*05c0*/  STS.64 [UR11], R10 ;  /* 0x0000000aff007988 */ /* 0x0087e60008000a0b */
[----:B--2---:R-:W-:-:S05]  /*05d0*/  LOP3.LUT R3, R3, 0x10, R4, 0xd8, !PT ;  /* 0x0000001003037812 */ /* 0x004fca00078ed804 */
[----:B------:R3:W-:Y:S02]  /*05e0*/  STS [UR11+0x8], R3 ;  /* 0x00000803ff007988 */ /* 0x0007e4000800080b */
.L_x_7:
[----:B------:R-:W-:Y:S05]  /*05f0*/  BSYNC.RECONVERGENT B0 ;  /* 0x0000000000007941 */ /* 0x000fea0003800200 */
.L_x_6:
[----:B------:R-:W-:Y:S04]  /*0600*/  BSSY.RECONVERGENT B0, `(.L_x_8) ;  /* 0x000000a000007945 */ /* 0x000fe80003800200 */
[----:B------:R-:W-:Y:S05]  /*0610*/  @P3 BRA `(.L_x_9) ;  /* 0x0000000000203947 */ /* 0x000fea0003800000 */
[----:B---3--:R-:W2:Y:S01]  /*0620*/  LDS R3, [UR11+0x34] ;  /* 0x0000340bff037984 */ /* 0x008ea20008000800 */
[----:B------:R-:W-:Y:S02]  /*0630*/  IMAD.MOV.U32 R4, RZ, RZ, 0x3f000000 ;  /* 0x3f000000ff047424 */ /* 0x000fe400078e00ff */
[----:B------:R-:W-:Y:S01]  /*0640*/  @!P3 IMAD.MOV.U32 R5, RZ, RZ, 0x3f ;  /* 0x0000003fff05b424 */ /* 0x000fe200078e00ff */
[----:B------:R-:W3:Y:S02]  /*0650*/  @!P3 LDS R8, [UR11+0x38] ;  /* 0x0000380bff08b984 */ /* 0x000ee40008000800 */
[----:B--2---:R-:W-:Y:S02]  /*0660*/  LOP3.LUT R3, R3, 0xff000000, R4, 0xb8, !PT ;  /* 0xff00000003037812 */ /* 0x004fe400078eb804 */
[----:B---3--:R-:W-:-:S03]  /*0670*/  @!P3 LOP3.LUT R4, R8, 0xff, R5, 0xb8, !PT ;  /* 0x000000ff0804b812 */ /* 0x008fc600078eb805 */
[----:B------:R2:W-:Y:S04]  /*0680*/  STS [UR11+0x34], R3 ;  /* 0x00003403ff007988 */ /* 0x0005e8000800080b */
[----:B------:R2:W-:Y:S02]  /*0690*/  @!P3 STS [UR11+0x38], R4 ;  /* 0x00003804ff00b988 */ /* 0x0005e4000800080b */
.L_x_9:
[----:B------:R-:W-:Y:S05]  /*06a0*/  BSYNC.RECONVERGENT B0 ;  /* 0x0000000000007941 */ /* 0x000fea0003800200 */
.L_x_8:
[----:B------:R-:W-:Y:S04]  /*06b0*/  BSSY.RECONVERGENT B0, `(.L_x_10) ;  /* 0x000000e000007945 */ /* 0x000fe80003800200 */
[----:B------:R-:W-:Y:S05]  /*06c0*/  @P3 BRA `(.L_x_11) ;  /* 0x0000000000303947 */ /* 0x000fea0003800000 */
[----:B--2---:R-:W2:Y:S01]  /*06d0*/  LDS R4, [UR11+0x34] ;  /* 0x0000340bff047984 */ /* 0x004ea20008000800 */
[----:B---3--:R-:W3:Y:S03]  /*06e0*/  LDC.64 R10, c[0x0][0x3a8] ;  /* 0x0000ea00ff0a7b82 */ /* 0x008ee60000000a00 */
[----:B------:R-:W4:Y:S01]  /*06f0*/  LDS R3, [UR11+0x1c] ;  /* 0x00001c0bff037984 */ /* 0x000f220008000800 */
[C---:B---3--:R-:W-:Y:S01]  /*0700*/  SHF.L.U64.HI R8, R10.reuse, 0x1, R11 ;  /* 0x000000010a087819 */ /* 0x048fe2000001020b */
[----:B------:R-:W-:-:S03]  /*0710*/  IMAD.SHL.U32 R5, R10, 0x2, RZ ;  /* 0x000000020a057824 */ /* 0x000fc600078e00ff */
[--C-:B------:R-:W-:Y:S02]  /*0720*/  SHF.R.U32.HI R10, RZ, 0x4, R8.reuse ;  /* 0x00000004ff0a7819 */ /* 0x100fe40000011608 */
[----:B------:R-:W-:-:S05]  /*0730*/  SHF.R.U64 R5, R5, 0x4, R8 ;  /* 0x0000000405057819 */ /* 0x000fca0000001208 */
[----:B------:R5:W-:Y:S01]  /*0740*/  STS [UR11+0xc], R5 ;  /* 0x00000c05ff007988 */ /* 0x000be2000800080b */
[----:B--2---:R-:W-:Y:S02]  /*0750*/  LOP3.LUT R4, R4, 0x7, RZ, 0xb8, !PT ;  /* 0x0000000704047812 */ /* 0x004fe400078eb8ff */
[----:B----4-:R-:W-:-:S03]  /*0760*/  LOP3.LUT R3, R3, 0xf, R10, 0xb8, !PT ;  /* 0x0000000f03037812 */ /* 0x010fc600078eb80a */
[----:B------:R5:W-:Y:S04]  /*0770*/  STS [UR11+0x34], R4 ;  /* 0x00003404ff007988 */ /* 0x000be8000800080b */
[----:B------:R5:W-:Y:S02]  /*0780*/  STS [UR11+0x1c], R3 ;  /* 0x00001c03ff007988 */ /* 0x000be4000800080b */
.L_x_11:
[----:B------:R-:W-:Y:S05]  /*0790*/  BSYNC.RECONVERGENT B0 ;  /* 0x0000000000007941 */ /* 0x000fea0003800200 */
.L_x_10:
[----:B------:R-:W-:Y:S04]  /*07a0*/  BSSY.RECONVERGENT B1, `(.L_x_12) ;  /* 0x000001a000017945 */ /* 0x000fe80003800200 */
[----:B------:R-:W-:Y:S04]  /*07b0*/  BSSY.RELIABLE B0, `(.L_x_13) ;  /* 0x0000015000007945 */ /* 0x000fe80003800100 */
[----:B------:R-:W-:Y:S05]  /*07c0*/  @P3 BRA `(.L_x_14) ;  /* 0x0000000000203947 */ /* 0x000fea0003800000 */
[----:B--23-5:R-:W2:Y:S02]  /*07d0*/  LDS R3, [UR11+0x34] ;  /* 0x0000340bff037984 */ /* 0x02cea40008000800 */
[----:B--2---:R-:W-:-:S05]  /*07e0*/  LOP3.LUT R3, R3, 0x38, RZ, 0xb8, !PT ;  /* 0x0000003803037812 */ /* 0x004fca00078eb8ff */
[----:B------:R2:W-:Y:S01]  /*07f0*/  STS [UR11+0x34], R3 ;  /* 0x00003403ff007988 */ /* 0x0005e2000800080b */
[----:B------:R-:W-:Y:S05]  /*0800*/  @P3 BRA `(.L_x_15) ;  /* 0x0000000000203947 */ /* 0x000fea0003800000 */
[----:B--2---:R-:W2:Y:S01]  /*0810*/  LDS R3, [UR11+0x8] ;  /* 0x0000080bff037984 */ /* 0x004ea20008000800 */
[----:B------:R-:W-:-:S05]  /*0820*/  IMAD.MOV.U32 R4, RZ, RZ, 0x780 ;  /* 0x00000780ff047424 */ /* 0x000fca00078e00ff */
[----:B--2---:R-:W-:-:S05]  /*0830*/  LOP3.LUT R3, R3, 0x300, R4, 0xd8, !PT ;  /* 0x0000030003037812 */ /* 0x004fca00078ed804 */
[----:B------:R4:W-:Y:S02]  /*0840*/  STS [UR11+0x8], R3 ;  /* 0x00000803ff007988 */ /* 0x0009e4000800080b */
.L_x_14:
[----:B------:R-:W-:Y:S05]  /*0850*/  @P3 BRA `(.L_x_16) ;  /* 0x0000000000283947 */ /* 0x000fea0003800000 */
[----:B--2345:R-:W2:Y:S02]  /*0860*/  LDS R3, [UR11+0x8] ;  /* 0x0000080bff037984 */ /* 0x03cea40008000800 */
[----:B--2---:R-:W-:-:S05]  /*0870*/  LOP3.LUT R3, R3, 0x1800, RZ, 0xb8, !PT ;  /* 0x0000180003037812 */ /* 0x004fca00078eb8ff */
[----:B------:R3:W-:Y:S02]  /*0880*/  STS [UR11+0x8], R3 ;  /* 0x00000803ff007988 */ /* 0x0007e4000800080b */
.L_x_15:
[----:B------:R-:W-:Y:S05]  /*0890*/  @P3 BREAK.RELIABLE B0 ;  /* 0x0000000000003942 */ /* 0x000fea0003800100 */
[----:B------:R-:W-:Y:S05]  /*08a0*/  @P3 BRA `(.L_x_17) ;  /* 0x0000000000243947 */ /* 0x000fea0003800000 */
[----:B------:R-:W4:Y:S01]  /*08b0*/  LDS R4, [UR11+0x8] ;  /* 0x0000080bff047984 */ /* 0x000f220008000800 */
[----:B--23--:R-:W-:-:S05]  /*08c0*/  IMAD.MOV.U32 R3, RZ, RZ, 0x6000 ;  /* 0x00006000ff037424 */ /* 0x00cfca00078e00ff */
[----:B----4-:R-:W-:-:S04]  /*08d0*/  LOP3.LUT R3, R4, 0x6000, R3, 0xd8, !PT ;  /* 0x0000600004037812 */ /* 0x010fc800078ed803 */
[----:B------:R-:W-:-:S05]  /*08e0*/  LOP3.LUT R3, R3, 0x400000, RZ, 0xb8, !PT ;  /* 0x0040000003037812 */ /* 0x000fca00078eb8ff */
[----:B------:R2:W-:Y:S02]  /*08f0*/  STS [UR11+0x8], R3 ;  /* 0x00000803ff007988 */ /* 0x0005e4000800080b */
.L_x_16:
[----:B------:R-:W-:Y:S05]  /*0900*/  BSYNC.RELIABLE B0 ;  /* 0x0000000000007941 */ /* 0x000fea0003800100 */
.L_x_13:
[----:B--2345:R-:W2:Y:S02]  /*0910*/  @!P3 LDS R3, [UR11+0x8] ;  /* 0x0000080bff03b984 */ /* 0x03cea40008000800 */
[----:B--2---:R-:W-:-:S05]  /*0920*/  @!P3 LOP3.LUT R3, R3, 0x8000, RZ, 0xb8, !PT ;  /* 0x000080000303b812 */ /* 0x004fca00078eb8ff */
[----:B------:R4:W-:Y:S02]  /*0930*/  @!P3 STS [UR11+0x8], R3 ;  /* 0x00000803ff00b988 */ /* 0x0009e4000800080b */
.L_x_17:
[----:B------:R-:W-:Y:S05]  /*0940*/  BSYNC.RECONVERGENT B1 ;  /* 0x0000000000017941 */ /* 0x000fea0003800200 */
.L_x_12:
[----:B------:R-:W-:Y:S05]  /*0950*/  WARPSYNC.ALL ;  /* 0x0000000000007948 */ /* 0x000fea0003800000 */
[----:B------:R-:W-:Y:S01]  /*0960*/  NOP ;  /* 0x0000000000007918 */ /* 0x000fe20000000000 */
[----:B------:R-:W-:Y:S05]  /*0970*/  @P0 BRA `(.L_x_18) ;  /* 0x0000000000300947 */ /* 0x000fea0003800000 */
[----:B--234-:R-:W2:Y:S01]  /*0980*/  S2R R3, SR_LANEID ;  /* 0x0000000000037919 */ /* 0x01cea20000000000 */
[----:B------:R-:W-:Y:S05]  /*0990*/  WARPSYNC.ALL ;  /* 0x0000000000007948 */ /* 0x000fea0003800000 */
[----:B------:R-:W-:Y:S01]  /*09a0*/  NOP ;  /* 0x0000000000007918 */ /* 0x000fe20000000000 */
[----:B--2---:R-:W-:-:S05]  /*09b0*/  IMAD.SHL.U32 R3, R3, 0x4, RZ ;  /* 0x0000000403037824 */ /* 0x004fca00078e00ff */
[----:B------:R-:W2:Y:S01]  /*09c0*/  LDS R7, [R3+UR11] ;  /* 0x0000000b03077984 */ /* 0x000ea20008000800 */
[----:B------:R-:W-:-:S05]  /*09d0*/  IADD3 R4, P1, PT, R3, UR8, RZ ;  /* 0x0000000803047c10 */ /* 0x000fca000ff3e0ff */
[----:B------:R-:W-:-:S05]  /*09e0*/  IMAD.X R5, RZ, RZ, UR9, P1 ;  /* 0x00000009ff057e24 */ /* 0x000fca00088e06ff */
[----:B--2---:R5:W2:Y:S01]  /*09f0*/  ATOMG.E.EXCH.STRONG.GPU PT, RZ, [R4], R7 ;  /* 0x0000000704ff73a8 */ /* 0x004aa200041ee100 */
[----:B------:R-:W-:-:S04]  /*0a00*/  DEPBAR {5,4,3,2,1,0} ;  /* 0x0000003f0000791a */ /* 0x000fc80000000000 */
[----:B------:R-:W3:Y:S02]  /*0a10*/  CCTL.E.C.LDCU.IV.DEEP [UR8] ;  /* 0x0000000008007540 */ /* 0x000ee40009c08000 */
[----:B---3--:R5:W-:Y:S01]  /*0a20*/  UTMACCTL.IV [UR8] ;  /* 0x00000000080079b9 */ /* 0x008be20008000000 */
[----:B------:R-:W-:Y:S01]  /*0a30*/  NOP ;  /* 0x0000000000007918 */ /* 0x000fe20000000000 */
.L_x_18:
[----:B------:R-:W-:Y:S05]  /*0a40*/  @P0 BRA `(.L_x_19) ;  /* 0x00000000000c0947 */ /* 0x000fea0003800000 */
[----:B------:R0:W-:Y:S01]  /*0a50*/  UTMACMDFLUSH ;  /* 0x00000000000079b7 */ /* 0x0001e20000000000 */
[----:B------:R-:W-:Y:S05]  /*0a60*/  @P0 BRA `(.L_x_19) ;  /* 0x0000000000040947 */ /* 0x000fea0003800000 */
[----:B------:R-:W-:-:S04]  /*0a70*/  DEPBAR.LE SB0, 0x0 ;  /* 0x000080000000791a */ /* 0x000fc80000000000 */
.L_x_19:
[----:B------:R-:W-:Y:S05]  /*0a80*/  WARPSYNC.ALL ;  /* 0x0000000000007948 */ /* 0x000fea0003800000 */
[----:B------:R-:W-:Y:S01]  /*0a90*/  NOP ;  /* 0x0000000000007918 */ /* 0x000fe20000000000 */
[----:B--2---:R-:W-:Y:S06]  /*0aa0*/  BAR.SYNC.DEFER_BLOCKING 0x0 ;  /* 0x0000000000007b1d */ /* 0x004fec0000010000 */
[----:B------:R-:W-:Y:S02]  /*0ab0*/  BSSY.RECONVERGENT B1, `(.L_x_20) ;  /* 0x000000b000017945 */ /* 0x000fe40003800200 */
[----:B------:R-:W-:Y:S06]  /*0ac0*/  BAR.SYNC.DEFER_BLOCKING 0x0 ;  /* 0x0000000000007b1d */ /* 0x000fec0000010000 */
[----:B------:R2:W-:Y:S01]  /*0ad0*/  @!P0 STS [R12], RZ ;  /* 0x000000ff0c008388 */ /* 0x0005e20000000800 */
[----:B------:R-:W-:Y:S01]  /*0ae0*/  NOP ;  /* 0x0000000000007918 */ /* 0x000fe20000000000 */
[----:B------:R-:W-:Y:S05]  /*0af0*/  @P3 BRA `(.L_x_21) ;  /* 0x0000000000183947 */ /* 0x000fea0003800000 */
[----:B---34-:R-:W3:Y:S01]  /*0b00*/  LDS R3, [UR11+0x8] ;  /* 0x0000080bff037984 */ /* 0x018ee20008000800 */
[----:B------:R-:W4:Y:S01]  /*0b10*/  LDC.64 R10, c[0x0][0x388] ;  /* 0x0000e200ff0a7b82 */ /* 0x000f220000000a00 */
[----:B-----5:R-:W-:Y:S02]  /*0b20*/  IMAD.MOV.U32 R4, RZ, RZ, 0x70 ;  /* 0x00000070ff047424 */ /* 0x020fe400078e00ff */
[----:B----4-:R4:W-:Y:S03]  /*0b30*/  STS.64 [UR11], R10 ;  /* 0x0000000aff007988 */ /* 0x0109e60008000a0b */
[----:B---3--:R-:W-:-:S05]  /*0b40*/  LOP3.LUT R3, R3, 0x10, R4, 0xd8, !PT ;  /* 0x0000001003037812 */ /* 0x008fca00078ed804 */
[----:B------:R4:W-:Y:S02]  /*0b50*/  STS [UR11+0x8], R3 ;  /* 0x00000803ff007988 */ /* 0x0009e4000800080b */
.L_x_21:
[----:B-----5:R-:W-:Y:S05]  /*0b60*/  BSYNC.RECONVERGENT B1 ;  /* 0x0000000000017941 */ /* 0x020fea0003800200 */
.L_x_20:
[----:B------:R-:W-:Y:S04]  /*0b70*/  BSSY.RECONVERGENT B2, `(.L_x_22) ;  /* 0x000000f000027945 */ /* 0x000fe80003800200 */
[----:B------:R-:W-:Y:S04]  /*0b80*/  BSSY.RELIABLE B1, `(.L_x_23) ;  /* 0x000000c000017945 */ /* 0x000fe80003800100 */
[----:B------:R-:W-:Y:S05]  /*0b90*/  @P3 BRA `(.L_x_24) ;  /* 0x0000000000283947 */ /* 0x000fea0003800000 */
[----:B---34-:R-:W3:Y:S01]  /*0ba0*/  LDS R3, [UR11+0x34] ;  /* 0x0000340bff037984 */ /* 0x018ee20008000800 */
[----:B------:R-:W-:Y:S01]  /*0bb0*/  IMAD.MOV.U32 R4, RZ, RZ, 0x3f000000 ;  /* 0x3f000000ff047424 */ /* 0x000fe200078e00ff */
[----:B------:R-:W-:Y:S05]  /*0bc0*/  @P3 BREAK.RELIABLE B1 ;  /* 0x0000000000013942 */ /* 0x000fea0003800100 */
[----:B---3--:R-:W-:-:S05]  /*0bd0*/  LOP3.LUT R3, R3, 0xff000000, R4, 0xb8, !PT ;  /* 0xff00000003037812 */ /* 0x008fca00078eb804 */
[----:B------:R3:W-:Y:S01]  /*0be0*/  STS [UR11+0x34], R3 ;  /* 0x00003403ff007988 */ /* 0x0007e2000800080b */
[----:B------:R-:W-:Y:S05]  /*0bf0*/  @P3 BRA `(.L_x_25) ;  /* 0x0000000000183947 */ /* 0x000fea0003800000 */
[----:B------:R-:W4:Y:S01]  /*0c00*/  LDS R4, [UR11+0x38] ;  /* 0x0000380bff047984 */ /* 0x000f220008000800 */
[----:B---3--:R-:W-:-:S05]  /*0c10*/  IMAD.MOV.U32 R3, RZ, RZ, 0x7f ;  /* 0x0000007fff037424 */ /* 0x008fca00078e00ff */
[----:B----4-:R-:W-:-:S05]  /*0c20*/  LOP3.LUT R3, R4, 0xff, R3, 0xb8, !PT ;  /* 0x000000ff04037812 */ /* 0x010fca00078eb803 */
[----:B------:R5:W-:Y:S02]  /*0c30*/  STS [UR11+0x38], R3 ;  /* 0x00003803ff007988 */ /* 0x000be4000800080b */
.L_x_24:
[----:B------:R-:W-:Y:S05]  /*0c40*/  BSYNC.RELIABLE B1 ;  /* 0x0000000000017941 */ /* 0x000fea0003800100 */
.L_x_23:
[----:B------:R2:W-:Y:S02]  /*0c50*/  @!P3 STS [UR11+0x20], R9 ;  /* 0x00002009ff00b988 */ /* 0x0005e4000800080b */
.L_x_25:
[----:B------:R-:W-:Y:S05]  /*0c60*/  BSYNC.RECONVERGENT B2 ;  /* 0x0000000000027941 */ /* 0x000fea0003800200 */
.L_x_22:
[----:B------:R-:W-:Y:S05]  /*0c70*/  WARPSYNC.ALL ;  /* 0x0000000000007948 */ /* 0x000fea0003800000 */
[----:B------:R-:W-:Y:S01]  /*0c80*/  NOP ;  /* 0x0000000000007918 */ /* 0x000fe20000000000 */
[----:B---345:R-:W3:Y:S01]  /*0c90*/  LDC R3, c[0x0][0x39c] ;  /* 0x0000e700ff037b82 */ /* 0x038ee20000000800 */
[----:B------:R-:W-:Y:S01]  /*0ca0*/  BSSY.RECONVERGENT B2, `(.L_x_26) ;  /* 0x0000010000027945 */ /* 0x000fe20003800200 */
[----:B---3--:R-:W-:-:S05]  /*0cb0*/  VIADD R3, R3, 0xffffffff ;  /* 0xffffffff03037836 */ /* 0x008fca0000000000 */
[----:B------:R3:W-:Y:S01]  /*0cc0*/  @!P3 STS [UR11+0x24], R3 ;  /* 0x00002403ff00b988 */ /* 0x0007e2000800080b */
[----:B------:R-:W-:Y:S05]  /*0cd0*/  @P3 BRA `(.L_x_27) ;  /* 0x0000000000303947 */ /* 0x000fea0003800000 */
[----:B------:R-:W4:Y:S01]  /*0ce0*/  LDS R5, [UR11+0x34] ;  /* 0x0000340bff057984 */ /* 0x000f220008000800 */
[----:B------:R-:W5:Y:S03]  /*0cf0*/  LDC.64 R10, c[0x0][0x3b0] ;  /* 0x0000ec00ff0a7b82 */ /* 0x000f660000000a00 */
[----:B------:R-:W2:Y:S01]  /*0d00*/  LDS R4, [UR11+0x1c] ;  /* 0x00001c0bff047984 */ /* 0x000ea20008000800 */
[C---:B-----5:R-:W-:Y:S01]  /*0d10*/  SHF.L.U64.HI R8, R10.reuse, 0x1, R11 ;  /* 0x000000010a087819 */ /* 0x060fe2000001020b */
[----:B------:R-:W-:-:S03]  /*0d20*/  IMAD.SHL.U32 R7, R10, 0x2, RZ ;  /* 0x000000020a077824 */ /* 0x000fc600078e00ff */
[--C-:B--2---:R-:W-:Y:S02]  /*0d30*/  SHF.R.U32.HI R9, RZ, 0x4, R8.reuse ;  /* 0x00000004ff097819 */ /* 0x104fe40000011608 */
[----:B------:R-:W-:-:S05]  /*0d40*/  SHF.R.U64 R7, R7, 0x4, R8 ;  /* 0x0000000407077819 */ /* 0x000fca0000001208 */
[----:B------:R5:W-:Y:S01]  /*0d50*/  STS [UR11+0xc], R7 ;  /* 0x00000c07ff007988 */ /* 0x000be2000800080b */
[----:B----4-:R-:W-:Y:S02]  /*0d60*/  LOP3.LUT R5, R5, 0x7, RZ, 0xb8, !PT ;  /* 0x0000000705057812 */ /* 0x010fe400078eb8ff */
[----:B------:R-:W-:-:S03]  /*0d70*/  LOP3.LUT R4, R4, 0xf, R9, 0xb8, !PT ;  /* 0x0000000f04047812 */ /* 0x000fc600078eb809 */
[----:B------:R5:W-:Y:S04]  /*0d80*/  STS [UR11+0x34], R5 ;  /* 0x00003405ff007988 */ /* 0x000be8000800080b */
[----:B------:R5:W-:Y:S02]  /*0d90*/  STS [UR11+0x1c], R4 ;  /* 0x00001c04ff007988 */ /* 0x000be4000800080b */
.L_x_27:
[----:B------:R-:W-:Y:S05]  /*0da0*/  BSYNC.RECONVERGENT B2 ;  /* 0x0000000000027941 */ /* 0x000fea0003800200 */
.L_x_26:
[----:B------:R-:W-:Y:S04]  /*0db0*/  BSSY.RECONVERGENT B3, `(.L_x_28) ;  /* 0x000001a000037945 */ /* 0x000fe80003800200 */
[----:B------:R-:W-:Y:S04]  /*0dc0*/  BSSY.RELIABLE B2, `(.L_x_29) ;  /* 0x0000015000027945 */ /* 0x000fe80003800100 */
[----:B------:R-:W-:Y:S05]  /*0dd0*/  @P3 BRA `(.L_x_30) ;  /* 0x0000000000203947 */ /* 0x000fea0003800000 */
[----:B-----5:R-:W4:Y:S02]  /*0de0*/  LDS R4, [UR11+0x34] ;  /* 0x0000340bff047984 */ /* 0x020f240008000800 */
[----:B----4-:R-:W-:-:S05]  /*0df0*/  LOP3.LUT R4, R4, 0x38, RZ, 0xb8, !PT ;  /* 0x0000003804047812 */ /* 0x010fca00078eb8ff */
[----:B------:R4:W-:Y:S01]  /*0e00*/  STS [UR11+0x34], R4 ;  /* 0x00003404ff007988 */ /* 0x0009e2000800080b */
[----:B------:R-:W-:Y:S05]  /*0e10*/  @P3 BRA `(.L_x_31) ;  /* 0x0000000000203947 */ /* 0x000fea0003800000 */
[----:B----4-:R-:W4:Y:S01]  /*0e20*/  LDS R4, [UR11+0x8] ;  /* 0x0000080bff047984 */ /* 0x010f220008000800 */
[----:B------:R-:W-:-:S05]  /*0e30*/  IMAD.MOV.U32 R5, RZ, RZ, 0x780 ;  /* 0x00000780ff057424 */ /* 0x000fca00078e00ff */
[----:B----4-:R-:W-:-:S05]  /*0e40*/  LOP3.LUT R4, R4, 0x300, R5, 0xd8, !PT ;  /* 0x0000030004047812 */ /* 0x010fca00078ed805 */
[----:B------:R4:W-:Y:S02]  /*0e50*/  STS [UR11+0x8], R4 ;  /* 0x00000804ff007988 */ /* 0x0009e4000800080b */
.L_x_30:
[----:B------:R-:W-:Y:S05]  /*0e60*/  @P3 BRA `(.L_x_32) ;  /* 0x0000000000283947 */ /* 0x000fea0003800000 */
[----:B----45:R-:W4:Y:S02]  /*0e70*/  LDS R4, [UR11+0x8] ;  /* 0x0000080bff047984 */ /* 0x030f240008000800 */
[----:B----4-:R-:W-:-:S05]  /*0e80*/  LOP3.LUT R4, R4, 0x1800, RZ, 0xb8, !PT ;  /* 0x0000180004047812 */ /* 0x010fca00078eb8ff */
[----:B------:R5:W-:Y:S02]  /*0e90*/  STS [UR11+0x8], R4 ;  /* 0x00000804ff007988 */ /* 0x000be4000800080b */
.L_x_31:
[----:B------:R-:W-:Y:S05]  /*0ea0*/  @P3 BREAK.RELIABLE B2 ;  /* 0x0000000000023942 */ /* 0x000fea0003800100 */
[----:B------:R-:W-:Y:S05]  /*0eb0*/  @P3 BRA `(.L_x_33) ;  /* 0x0000000000243947 */ /* 0x000fea0003800000 */
[----:B----45:R-:W4:Y:S01]  /*0ec0*/  LDS R4, [UR11+0x8] ;  /* 0x0000080bff047984 */ /* 0x030f220008000800 */
[----:B------:R-:W-:-:S05]  /*0ed0*/  IMAD.MOV.U32 R5, RZ, RZ, 0x6000 ;  /* 0x00006000ff057424 */ /* 0x000fca00078e00ff */
[----:B----4-:R-:W-:-:S04]  /*0ee0*/  LOP3.LUT R4, R4, 0x6000, R5, 0xd8, !PT ;  /* 0x0000600004047812 */ /* 0x010fc800078ed805 */
[----:B------:R-:W-:-:S05]  /*0ef0*/  LOP3.LUT R4, R4, 0x400000, RZ, 0xb8, !PT ;  /* 0x0040000004047812 */ /* 0x000fca00078eb8ff */
[----:B------:R4:W-:Y:S02]  /*0f00*/  STS [UR11+0x8], R4 ;  /* 0x00000804ff007988 */ /* 0x0009e4000800080b */
.L_x_32:
[----:B------:R-:W-:Y:S05]  /*0f10*/  BSYNC.RELIABLE B2 ;  /* 0x0000000000027941 */ /* 0x000fea0003800100 */
.L_x_29:
[----:B----45:R-:W4:Y:S02]  /*0f20*/  @!P3 LDS R4, [UR11+0x8] ;  /* 0x0000080bff04b984 */ /* 0x030f240008000800 */
[----:B----4-:R-:W-:-:S05]  /*0f30*/  @!P3 LOP3.LUT R4, R4, 0x8000, RZ, 0xb8, !PT ;  /* 0x000080000404b812 */ /* 0x010fca00078eb8ff */
[----:B------:R4:W-:Y:S02]  /*0f40*/  @!P3 STS [UR11+0x8], R4 ;  /* 0x00000804ff00b988 */ /* 0x0009e4000800080b */
.L_x_33:
[----:B------:R-:W-:Y:S05]  /*0f50*/  BSYNC.RECONVERGENT B3 ;  /* 0x0000000000037941 */ /* 0x000fea0003800200 */
.L_x_28:
[----:B------:R-:W-:Y:S05]  /*0f60*/  WARPSYNC.ALL ;  /* 0x0000000000007948 */ /* 0x000fea0003800000 */
[----:B------:R-:W-:Y:S01]  /*0f70*/  NOP ;  /* 0x0000000000007918 */ /* 0x000fe20000000000 */
[----:B------:R-:W-:-:S04]  /*0f80*/  UIADD3 UR5, UPT, UPT, UR4, 0x80, URZ ;  /* 0x0000008004057890 */ /* 0x000fc8000fffe0ff */
[----:B------:R-:W-:-:S04]  /*0f90*/  UIADD3 UR32, UP0, UPT, UR5, UR12, URZ ;  /* 0x0000000c05207290 */ /* 0x000fc8000ff1e0ff */
[----:B------:R-:W-:Y:S01]  /*0fa0*/  ULEA.HI.X.SX32 UR33, UR5, UR13, 0x1, UP0 ;  /* 0x0000000d05217291 */ /* 0x000fe200080f0eff */
[----:B------:R-:W-:Y:S11]  /*0fb0*/  @P0 BRA `(.L_x_34) ;  /* 0x0000000000300947 */ /* 0x000ff60003800000 */
[----:B----45:R-:W4:Y:S01]  /*0fc0*/  S2R R4, SR_LANEID ;  /* 0x0000000000047919 */ /* 0x030f220000000000 */
[----:B------:R-:W-:Y:S05]  /*0fd0*/  WARPSYNC.ALL ;  /* 0x0000000000007948 */ /* 0x000fea0003800000 */
[----:B------:R-:W-:Y:S01]  /*0fe0*/  NOP ;  /* 0x0000000000007918 */ /* 0x000fe20000000000 */
[----:B----4-:R-:W-:-:S05]  /*0ff0*/  IMAD.SHL.U32 R8, R4, 0x4, RZ ;  /* 0x0000000404087824 */ /* 0x010fca00078e00ff */
[----:B------:R-:W4:Y:S01]  /*1000*/  LDS R7, [R8+UR11] ;  /* 0x0000000b08077984 */ /* 0x000f220008000800 */
[----:B------:R-:W-:-:S05]  /*1010*/  IADD3 R4, P1, PT, R8, UR32, RZ ;  /* 0x0000002008047c10 */ /* 0x000fca000ff3e0ff */
[----:B------:R-:W-:-:S05]  /*1020*/  IMAD.X R5, RZ, RZ, UR33, P1 ;  /* 0x00000021ff057e24 */ /* 0x000fca00088e06ff */
[----:B----4-:R4:W5:Y:S01]  /*1030*/  ATOMG.E.EXCH.STRONG.GPU PT, RZ, [R4], R7 ;  /* 0x0000000704ff73a8 */ /* 0x01096200041ee100 */
[----:B------:R-:W-:-:S04]  /*1040*/  DEPBAR {5,4,3,2,1,0} ;  /* 0x0000003f0000791a */ /* 0x000fc80000000000 */
[----:B------:R-:W2:Y:S02]  /*1050*/  CCTL.E.C.LDCU.IV.DEEP [UR32] ;  /* 0x0000000020007540 */ /* 0x000ea40009c08000 */
[----:B--2---:R4:W-:Y:S01]  /*1060*/  UTMACCTL.IV [UR32] ;  /* 0x00000000200079b9 */ /* 0x0049e20008000000 */
[----:B------:R-:W-:Y:S01]  /*1070*/  NOP ;  /* 0x0000000000007918 */ /* 0x000fe20000000000 */
.L_x_34:
[----:B------:R-:W-:Y:S05]  /*1080*/  @P0 BRA `(.L_x_35) ;  /* 0x00000000000c0947 */ /* 0x000fea0003800000 */
[----:B------:R0:W-:Y:S01]  /*1090*/  UTMACMDFLUSH ;  /* 0x00000000000079b7 */ /* 0x0001e20000000000 */
[----:B------:R-:W-:Y:S05]  /*10a0*/  @P0 BRA `(.L_x_35) ;  /* 0x0000000000040947 */ /* 0x000fea0003800000 */
[----:B------:R-:W-:-:S04]  /*10b0*/  DEPBAR.LE SB0, 0x0 ;  /* 0x000080000000791a */ /* 0x000fc80000000000 */
.L_x_35:
[----:B------:R-:W-:Y:S05]  /*10c0*/  WARPSYNC.ALL ;  /* 0x0000000000007948 */ /* 0x000fea0003800000 */
[----:B------:R-:W-:Y:S01]  /*10d0*/  NOP ;  /* 0x0000000000007918 */ /* 0x000fe20000000000 */
[----:B-----5:R-:W-:Y:S06]  /*10e0*/  BAR.SYNC.DEFER_BLOCKING 0x0 ;  /* 0x0000000000007b1d */ /* 0x020fec0000010000 */
[----:B------:R-:W-:Y:S02]  /*10f0*/  BSSY.RECONVERGENT B3, `(.L_x_36) ;  /* 0x000000b000037945 */ /* 0x000fe40003800200 */
[----:B------:R-:W-:Y:S06]  /*1100*/  BAR.SYNC.DEFER_BLOCKING 0x0 ;  /* 0x0000000000007b1d */ /* 0x000fec0000010000 */
[----:B------:R5:W-:Y:S01]  /*1110*/  @!P0 STS [R12], RZ ;  /* 0x000000ff0c008388 */ /* 0x000be20000000800 */
[----:B------:R-:W-:Y:S01]  /*1120*/  NOP ;  /* 0x0000000000007918 */ /* 0x000fe20000000000 */
[----:B------:R-:W-:Y:S05]  /*1130*/  @P3 BRA `(.L_x_37) ;  /* 0x0000000000183947 */ /* 0x000fea0003800000 */
[----:B----4-:R-:W4:Y:S01]  /*1140*/  LDS R4, [UR11+0x8] ;  /* 0x0000080bff047984 */ /* 0x010f220008000800 */
[----:B--2---:R-:W2:Y:S01]  /*1150*/  LDC.64 R8, c[0x0][0x390] ;  /* 0x0000e400ff087b82 */ /* 0x004ea20000000a00 */
[----:B------:R-:W-:Y:S02]  /*1160*/  IMAD.MOV.U32 R5, RZ, RZ, 0x70 ;  /* 0x00000070ff057424 */ /* 0x000fe400078e00ff */
[----:B--2---:R2:W-:Y:S03]  /*1170*/  STS.64 [UR11], R8 ;  /* 0x00000008ff007988 */ /* 0x0045e60008000a0b */
[----:B----4-:R-:W-:-:S05]  /*1180*/  LOP3.LUT R4, R4, 0x10, R5, 0xd8, !PT ;  /* 0x0000001004047812 */ /* 0x010fca00078ed805 */
[----:B------:R2:W-:Y:S02]  /*1190*/  STS [UR11+0x8], R4 ;  /* 0x00000804ff007988 */ /* 0x0005e4000800080b */
.L_x_37:
[----:B----4-:R-:W-:Y:S05]  /*11a0*/  BSYNC.RECONVERGENT B3 ;  /* 0x0000000000037941 */ /* 0x010fea0003800200 */
.L_x_36:
[----:B------:R-:W-:Y:S04]  /*11b0*/  BSSY.RECONVERGENT B4, `(.L_x_38) ;  /* 0x0000011000047945 */ /* 0x000fe80003800200 */
[----:B------:R-:W-:Y:S04]  /*11c0*/  BSSY.RELIABLE B3, `(.L_x_39) ;  /* 0x000000e000037945 */ /* 0x000fe80003800100 */
[----:B------:R-:W-:Y:S05]  /*11d0*/  @P3 BRA `(.L_x_40) ;  /* 0x0000000000243947 */ /* 0x000fea0003800000 */
[----:B--2---:R-:W2:Y:S01]  /*11e0*/  LDS R4, [UR11+0x34] ;  /* 0x0000340bff047984 */ /* 0x004ea20008000800 */
[----:B------:R-:W-:-:S05]  /*11f0*/  IMAD.MOV.U32 R5, RZ, RZ, 0x3f000000 ;  /* 0x3f000000ff057424 */ /* 0x000fca00078e00ff */
[----:B--2---:R-:W-:-:S05]  /*1200*/  LOP3.LUT R4, R4, 0xff000000, R5, 0xb8, !PT ;  /* 0xff00000004047812 */ /* 0x004fca00078eb805 */
[----:B------:R2:W-:Y:S01]  /*1210*/  STS [UR11+0x34], R4 ;  /* 0x00003404ff007988 */ /* 0x0005e2000800080b */
[----:B------:R-:W-:Y:S05]  /*1220*/  @P3 BRA `(.L_x_41) ;  /* 0x00000000001c3947 */ /* 0x000fea0003800000 */
[----:B--2---:R-:W2:Y:S01]  /*1230*/  LDS R4, [UR11+0x38] ;  /* 0x0000380bff047984 */ /* 0x004ea20008000800 */
[----:B------:R-:W-:-:S05]  /*1240*/  IMAD.MOV.U32 R5, RZ, RZ, 0x3f ;  /* 0x0000003fff057424 */ /* 0x000fca00078e00ff */
[----:B--2---:R-:W-:-:S05]  /*1250*/  LOP3.LUT R4, R4, 0xff, R5, 0xb8, !PT ;  /* 0x000000ff04047812 */ /* 0x004fca00078eb805 */
[----:B------:R4:W-:Y:S02]  /*1260*/  STS [UR11+0x38], R4 ;  /* 0x00003804ff007988 */ /* 0x0009e4000800080b */
.L_x_40:
[----:B------:R-:W-:Y:S05]  /*1270*/  @P3 BREAK.RELIABLE B3 ;  /* 0x0000000000033942 */ /* 0x000fea0003800100 */
[----:B------:R-:W-:Y:S05]  /*1280*/  @P3 BRA `(.L_x_42) ;  /* 0x00000000000c3947 */ /* 0x000fea0003800000 */
[----:B------:R2:W-:Y:S02]  /*1290*/  STS [UR11+0x20], R3 ;  /* 0x00002003ff007988 */ /* 0x0005e4000800080b */
.L_x_41:
[----:B------:R-:W-:Y:S05]  /*12a0*/  BSYNC.RELIABLE B3 ;  /* 0x0000000000037941 */ /* 0x000fea0003800100 */
.L_x_39:
[----:B------:R2:W-:Y:S02]  /*12b0*/  @!P3 STS [UR11+0x24], R2 ;  /* 0x00002402ff00b988 */ /* 0x0005e4000800080b */
.L_x_42:
[----:B------:R-:W-:Y:S05]  /*12c0*/  BSYNC.RECONVERGENT B4 ;  /* 0x0000000000047941 */ /* 0x000fea0003800200 */
.L_x_38:
[----:B------:R-:W-:Y:S05]  /*12d0*/  WARPSYNC.ALL ;  /* 0x0000000000007948 */ /* 0x000fea0003800000 */
[----:B------:R-:W-:Y:S01]  /*12e0*/  NOP ;  /* 0x0000000000007918 */ /* 0x000fe20000000000 */
[----:B------:R-:W-:Y:S04]  /*12f0*/  BSSY.RECONVERGENT B4, `(.L_x_43) ;  /* 0x000000e000047945 */ /* 0x000fe80003800200 */
[----:B------:R-:W-:Y:S05]  /*1300*/  @P3 BRA `(.L_x_44) ;  /* 0x0000000000303947 */ /* 0x000fea0003800000 */
[----:B--23--:R-:W2:Y:S01]  /*1310*/  LDS R3, [UR11+0x34] ;  /* 0x0000340bff037984 */ /* 0x00cea20008000800 */
[----:B----4-:R-:W3:Y:S03]  /*1320*/  LDC.64 R4, c[0x0][0x3b8] ;  /* 0x0000ee00ff047b82 */ /* 0x010ee60000000a00 */
        /* <DEDUP_REMOVED lines=10> */
.L_x_44:
[----:B------:R-:W-:Y:S05]  /*13d0*/  BSYNC.RECONVERGENT B4 ;  /* 0x0000000000047941 */ /* 0x000fea0003800200 */
.L_x_43:
[----:B------:R-:W-:Y:S04]  /*13e0*/  BSSY.RECONVERGENT B5, `(.L_x_45) ;  /* 0x000001a000057945 */ /* 0x000fe80003800200 */
[----:B------:R-:W-:Y:S04]  /*13f0*/  BSSY.RELIABLE B4, `(.L_x_46) ;  /* 0x0000015000047945 */ /* 0x000fe80003800100 */
[----:B------:R-:W-:Y:S05]  /*1400*/  @P3 BRA `(.L_x_47) ;  /* 0x0000000000203947 */ /* 0x000fea0003800000 */
[----:B--23--:R-:W2:Y:S02]  /*1410*/  LDS R2, [UR11+0x34] ;  /* 0x0000340bff027984 */ /* 0x00cea40008000800 */
[----:B--2---:R-:W-:-:S05]  /*1420*/  LOP3.LUT R2, R2, 0x38, RZ, 0xb8, !PT ;  /* 0x0000003802027812 */ /* 0x004fca00078eb8ff */
[----:B------:R2:W-:Y:S01]  /*1430*/  STS [UR11+0x34], R2 ;  /* 0x00003402ff007988 */ /* 0x0005e2000800080b */
[----:B------:R-:W-:Y:S05]  /*1440*/  @P3 BRA `(.L_x_48) ;  /* 0x0000000000203947 */ /* 0x000fea0003800000 */
[----:B--2---:R-:W2:Y:S01]  /*1450*/  LDS R2, [UR11+0x8] ;  /* 0x0000080bff027984 */ /* 0x004ea20008000800 */
[----:B------:R-:W-:-:S05]  /*1460*/  IMAD.MOV.U32 R3, RZ, RZ, 0x780 ;  /* 0x00000780ff037424 */ /* 0x000fca00078e00ff */
[----:B--2---:R-:W-:-:S05]  /*1470*/  LOP3.LUT R2, R2, 0x300, R3, 0xd8, !PT ;  /* 0x0000030002027812 */ /* 0x004fca00078ed803 */
[----:B------:R2:W-:Y:S02]  /*1480*/  STS [UR11+0x8], R2 ;  /* 0x00000802ff007988 */ /* 0x0005e4000800080b */
.L_x_47:
[----:B------:R-:W-:Y:S05]  /*1490*/  @P3 BRA `(.L_x_49) ;  /* 0x0000000000283947 */ /* 0x000fea0003800000 */
[----:B--23--:R-:W2:Y:S02]  /*14a0*/  LDS R2, [UR11+0x8] ;  /* 0x0000080bff027984 */ /* 0x00cea40008000800 */
[----:B--2---:R-:W-:-:S05]  /*14b0*/  LOP3.LUT R2, R2, 0x1800, RZ, 0xb8, !PT ;  /* 0x0000180002027812 */ /* 0x004fca00078eb8ff */
[----:B------:R3:W-:Y:S02]  /*14c0*/  STS [UR11+0x8], R2 ;  /* 0x00000802ff007988 */ /* 0x0007e4000800080b */
.L_x_48:
[----:B------:R-:W-:Y:S05]  /*14d0*/  @P3 BREAK.RELIABLE B4 ;  /* 0x0000000000043942 */ /* 0x000fea0003800100 */
[----:B------:R-:W-:Y:S05]  /*14e0*/  @P3 BRA `(.L_x_50) ;  /* 0x0000000000243947 */ /* 0x000fea0003800000 */
[----:B--23--:R-:W2:Y:S01]  /*14f0*/  LDS R2, [UR11+0x8] ;  /* 0x0000080bff027984 */ /* 0x00cea20008000800 */
[----:B------:R-:W-:-:S05]  /*1500*/  IMAD.MOV.U32 R3, RZ, RZ, 0x6000 ;  /* 0x00006000ff037424 */ /* 0x000fca00078e00ff */
[----:B--2---:R-:W-:-:S04]  /*1510*/  LOP3.LUT R2, R2, 0x6000, R3, 0xd8, !PT ;  /* 0x0000600002027812 */ /* 0x004fc800078ed803 */
[----:B------:R-:W-:-:S05]  /*1520*/  LOP3.LUT R2, R2, 0x400000, RZ, 0xb8, !PT ;  /* 0x0040000002027812 */ /* 0x000fca00078eb8ff */
[----:B------:R2:W-:Y:S02]  /*1530*/  STS [UR11+0x8], R2 ;  /* 0x00000802ff007988 */ /* 0x0005e4000800080b */
.L_x_49:
[----:B------:R-:W-:Y:S05]  /*1540*/  BSYNC.RELIABLE B4 ;  /* 0x0000000000047941 */ /* 0x000fea0003800100 */
.L_x_46:
[----:B--23--:R-:W2:Y:S02]  /*1550*/  @!P3 LDS R2, [UR11+0x8] ;  /* 0x0000080bff02b984 */ /* 0x00cea40008000800 */
[----:B--2---:R-:W-:-:S05]  /*1560*/  @!P3 LOP3.LUT R2, R2, 0x8000, RZ, 0xb8, !PT ;  /* 0x000080000202b812 */ /* 0x004fca00078eb8ff */
[----:B------:R2:W-:Y:S02]  /*1570*/  @!P3 STS [UR11+0x8], R2 ;  /* 0x00000802ff00b988 */ /* 0x0005e4000800080b */
.L_x_50:
[----:B------:R-:W-:Y:S05]  /*1580*/  BSYNC.RECONVERGENT B5 ;  /* 0x0000000000057941 */ /* 0x000fea0003800200 */
.L_x_45:
[----:B------:R-:W-:Y:S05]  /*1590*/  WARPSYNC.ALL ;  /* 0x0000000000007948 */ /* 0x000fea0003800000 */
[----:B------:R-:W-:Y:S01]  /*15a0*/  NOP ;  /* 0x0000000000007918 */ /* 0x000fe20000000000 */
[----:B------:R-:W-:-:S04]  /*15b0*/  UIADD3 UR4, UPT, UPT, UR4, 0x100, URZ ;  /* 0x0000010004047890 */ /* 0x000fc8000fffe0ff */
[----:B------:R-:W-:-:S04]  /*15c0*/  UIADD3 UR12, UP0, UPT, UR4, UR12, URZ ;  /* 0x0000000c040c7290 */ /* 0x000fc8000ff1e0ff */
[----:B------:R-:W-:Y:S01]  /*15d0*/  ULEA.HI.X.SX32 UR13, UR4, UR13, 0x1, UP0 ;  /* 0x0000000d040d7291 */ /* 0x000fe200080f0eff */
[----:B------:R-:W-:Y:S11]  /*15e0*/  @P0 BRA `(.L_x_51) ;  /* 0x0000000000300947 */ /* 0x000ff60003800000 */
[----:B--23--:R-:W2:Y:S01]  /*15f0*/  S2R R2, SR_LANEID ;  /* 0x0000000000027919 */ /* 0x00cea20000000000 */
[----:B------:R-:W-:Y:S05]  /*1600*/  WARPSYNC.ALL ;  /* 0x0000000000007948 */ /* 0x000fea0003800000 */
[----:B------:R-:W-:Y:S01]  /*1610*/  NOP ;  /* 0x0000000000007918 */ /* 0x000fe20000000000 */
[----:B--2-4-:R-:W-:-:S05]  /*1620*/  IMAD.SHL.U32 R4, R2, 0x4, RZ ;  /* 0x0000000402047824 */ /* 0x014fca00078e00ff */
[----:B------:R-:W2:Y:S01]  /*1630*/  LDS R5, [R4+UR11] ;  /* 0x0000000b04057984 */ /* 0x000ea20008000800 */
[----:B------:R-:W-:-:S05]  /*1640*/  IADD3 R2, P1, PT, R4, UR12, RZ ;  /* 0x0000000c04027c10 */ /* 0x000fca000ff3e0ff */
[----:B------:R-:W-:-:S05]  /*1650*/  IMAD.X R3, RZ, RZ, UR13, P1 ;  /* 0x0000000dff037e24 */ /* 0x000fca00088e06ff */
[----:B--2---:R2:W3:Y:S01]  /*1660*/  ATOMG.E.EXCH.STRONG.GPU PT, RZ, [R2], R5 ;  /* 0x0000000502ff73a8 */ /* 0x0044e200041ee100 */
[----:B------:R-:W-:-:S04]  /*1670*/  DEPBAR {5,4,3,2,1,0} ;  /* 0x0000003f0000791a */ /* 0x000fc80000000000 */
[----:B------:R-:W4:Y:S02]  /*1680*/  CCTL.E.C.LDCU.IV.DEEP [UR12] ;  /* 0x000000000c007540 */ /* 0x000f240009c08000 */
[----:B----4-:R2:W-:Y:S01]  /*1690*/  UTMACCTL.IV [UR12] ;  /* 0x000000000c0079b9 */ /* 0x0105e20008000000 */
[----:B------:R-:W-:Y:S01]  /*16a0*/  NOP ;  /* 0x0000000000007918 */ /* 0x000fe20000000000 */
.L_x_51:
[----:B------:R-:W-:Y:S05]  /*16b0*/  @P0 BRA `(.L_x_52) ;  /* 0x00000000000c0947 */ /* 0x000fea0003800000 */
[----:B------:R0:W-:Y:S01]  /*16c0*/  UTMACMDFLUSH ;  /* 0x00000000000079b7 */ /* 0x0001e20000000000 */
[----:B------:R-:W-:Y:S05]  /*16d0*/  @P0 BRA `(.L_x_52) ;  /* 0x0000000000040947 */ /* 0x000fea0003800000 */
[----:B------:R-:W-:-:S04]  /*16e0*/  DEPBAR.LE SB0, 0x0 ;  /* 0x000080000000791a */ /* 0x000fc80000000000 */
.L_x_52:
[----:B------:R-:W-:Y:S05]  /*16f0*/  WARPSYNC.ALL ;  /* 0x0000000000007948 */ /* 0x000fea0003800000 */
[----:B------:R-:W-:Y:S01]  /*1700*/  NOP ;  /* 0x0000000000007918 */ /* 0x000fe20000000000 */
[----:B---3--:R-:W-:Y:S01]  /*1710*/  BAR.SYNC.DEFER_BLOCKING 0x0 ;  /* 0x0000000000007b1d */ /* 0x008fe20000010000 */
[----:B--2---:R-:W-:Y:S01]  /*1720*/  SHF.R.U32.HI R2, RZ, 0x5, R0 ;  /* 0x00000005ff027819 */ /* 0x004fe20000011600 */
[----:B------:R-:W-:Y:S01]  /*1730*/  UIADD3 UR6, UPT, UPT, UR11, 0x18010, URZ ;  /* 0x000180100b067890 */ /* 0x000fe2000fffe0ff */
[----:B------:R-:W-:Y:S01]  /*1740*/  ISETP.GE.AND P0, PT, R6, 0x1, PT ;  /* 0x000000010600780c */ /* 0x000fe20003f06270 */
[----:B------:R-:W-:Y:S01]  /*1750*/  USHF.L.U32 UR23, UR15, 0x6, URZ ;  /* 0x000000060f177899 */ /* 0x000fe200080006ff */
[----:B------:R-:W-:Y:S01]  /*1760*/  R2UR UR14, R2 ;  /* 0x00000000020e72ca */ /* 0x000fe200000e0000 */
[----:B------:R-:W-:Y:S01]  /*1770*/  VOTEU.ALL UP0, P3 ;  /* 0x0000000000ff7886 */ /* 0x000fe20001800000 */
[----:B------:R-:W-:Y:S01]  /*1780*/  UMOV UR4, 0x1 ;  /* 0x0000000100047882 */ /* 0x000fe20000000000 */
[----:B------:R-:W-:Y:S01]  /*1790*/  VOTEU.ALL UP1, P3 ;  /* 0x0000000000ff7886 */ /* 0x000fe20001820000 */
[----:B------:R-:W-:Y:S01]  /*17a0*/  USHF.L.U32 UR7, UR7, 0x7, URZ ;  /* 0x0000000707077899 */ /* 0x000fe200080006ff */
[----:B------:R-:W-:Y:S01]  /*17b0*/  BSSY.RECONVERGENT B5, `(.L_x_53) ;  /* 0x0000018000057945 */ /* 0x000fe20003800200 */
[----:B------:R-:W-:-:S04]  /*17c0*/  @!UP0 UIADD3 UR16, UPT, UPT, -UR4, 0x100000, URZ ;  /* 0x0010000004108890 */ /* 0x000fc8000fffe1ff */
[----:B------:R-:W-:Y:S02]  /*17d0*/  @!UP0 USHF.L.U32 UR17, UR16, 0xb, URZ ;  /* 0x0000000b10118899 */ /* 0x000fe400080006ff */
[----:B------:R-:W-:Y:S02]  /*17e0*/  @!UP0 USHF.L.U32 UR16, UR16, 0x1, URZ ;  /* 0x0000000110108899 */ /* 0x000fe400080006ff */
[----:B------:R-:W-:-:S04]  /*17f0*/  @!UP0 UIADD3 UR4, UPT, UPT, -UR4, 0x100000, URZ ;  /* 0x0010000004048890 */ /* 0x000fc8000fffe1ff */
[----:B------:R-:W-:Y:S02]  /*1800*/  @!UP0 USHF.L.U32 UR5, UR4, 0xb, URZ ;  /* 0x0000000b04058899 */ /* 0x000fe400080006ff */
[----:B------:R-:W-:Y:S01]  /*1810*/  @!UP0 USHF.L.U32 UR4, UR4, 0x1, URZ ;  /* 0x0000000104048899 */ /* 0x000fe200080006ff */
[----:B------:R-:W-:Y:S01]  /*1820*/  VOTEU.ALL UP0, P3 ;  /* 0x0000000000ff7886 */ /* 0x000fe20001800000 */
[----:B------:R-:W2:Y:S04]  /*1830*/  FENCE.VIEW.ASYNC.S ;  /* 0x00000000000073c6 */ /* 0x000ea80000000000 */
[----:B--2---:R2:W3:Y:S06]  /*1840*/  @!UP0 SYNCS.EXCH.64 URZ, [UR11+0x18000], UR16 ;  /* 0x018000100bff85b2 */ /* 0x0044ec0008000100 */
[----:B------:R2:W3:Y:S02]  /*1850*/  @!UP1 SYNCS.EXCH.64 URZ, [UR11+0x18010], UR4 ;  /* 0x018010040bff95b2 */ /* 0x0004e40008000100 */
[----:B---3--:R-:W-:Y:S06]  /*1860*/  BAR.SYNC.DEFER_BLOCKING 0x0 ;  /* 0x0000000000007b1d */ /* 0x008fec0000010000 */
[----:B------:R-:W-:Y:S05]  /*1870*/  @P3 BRA `(.L_x_54) ;  /* 0x00000000002c3947 */ /* 0x000fea0003800000 */
[----:B--2---:R-:W-:Y:S02]  /*1880*/  UMOV UR4, 0x1 ;  /* 0x0000000100047882 */ /* 0x004fe40000000000 */
[----:B------:R-:W-:-:S04]  /*1890*/  UIADD3 UR16, UPT, UPT, -UR4, 0x100000, URZ ;  /* 0x0010000004107890 */ /* 0x000fc8000fffe1ff */
[----:B------:R-:W-:Y:S02]  /*18a0*/  USHF.L.U32 UR17, UR16, 0xb, URZ ;  /* 0x0000000b10117899 */ /* 0x000fe400080006ff */
[----:B------:R-:W-:Y:S02]  /*18b0*/  USHF.L.U32 UR16, UR16, 0x1, URZ ;  /* 0x0000000110107899 */ /* 0x000fe400080006ff */
[----:B------:R-:W-:-:S04]  /*18c0*/  UIADD3 UR4, UPT, UPT, -UR4, 0x100000, URZ ;  /* 0x0010000004047890 */ /* 0x000fc8000fffe1ff */
[----:B------:R-:W-:Y:S02]  /*18d0*/  USHF.L.U32 UR5, UR4, 0xb, URZ ;  /* 0x0000000b04057899 */ /* 0x000fe400080006ff */
[----:B------:R-:W-:Y:S01]  /*18e0*/  USHF.L.U32 UR4, UR4, 0x1, URZ ;  /* 0x0000000104047899 */ /* 0x000fe200080006ff */
[----:B------:R-:W2:Y:S03]  /*18f0*/  FENCE.VIEW.ASYNC.S ;  /* 0x00000000000073c6 */ /* 0x000ea60000000000 */
[----:B--2---:R3:W2:Y:S08]  /*1900*/  SYNCS.EXCH.64 URZ, [UR11+0x18008], UR16 ;  /* 0x018008100bff75b2 */ /* 0x0046b00008000100 */
[----:B------:R3:W4:Y:S02]  /*1910*/  SYNCS.EXCH.64 URZ, [UR11+0x18018], UR4 ;  /* 0x018018040bff75b2 */ /* 0x0007240008000100 */
[----:B---3--:R-:W-:Y:S01]  /*1920*/  NOP ;  /* 0x0000000000007918 */ /* 0x008fe20000000000 */
.L_x_54:
[----:B--2---:R-:W-:Y:S05]  /*1930*/  BSYNC.RECONVERGENT B5 ;  /* 0x0000000000057941 */ /* 0x004fea0003800200 */
.L_x_53:
[----:B------:R-:W-:Y:S05]  /*1940*/  @!P0 BRA `(.L_x_55) ;  /* 0x0000000c00508947 */ /* 0x000fea0003800000 */
[----:B----4-:R-:W-:Y:S01]  /*1950*/  BAR.SYNC.DEFER_BLOCKING 0x0 ;  /* 0x0000000000007b1d */ /* 0x010fe20000010000 */
[----:B------:R-:W-:Y:S01]  /*1960*/  ELECT P1, URZ, PT ;  /* 0x0000000000ff782f */ /* 0x000fe20003820000 */
[----:B------:R-:W-:Y:S01]  /*1970*/  @!P3 IMAD.MOV.U32 R2, RZ, RZ, 0xc000 ;  /* 0x0000c000ff02b424 */ /* 0x000fe200078e00ff */
[----:B------:R-:W-:Y:S02]  /*1980*/  ULOP3.LUT UR4, UR14, 0x1, URZ, 0xc0, !UPT ;  /* 0x000000010e047892 */ /* 0x000fe4000f8ec0ff */
[C---:B------:R-:W-:Y:S02]  /*1990*/  ISETP.LT.U32.AND P1, PT, R36.reuse, 0x40, P1 ;  /* 0x000000402400780c */ /* 0x040fe40000f21070 */
[----:B------:R-:W-:Y:S01]  /*19a0*/  ELECT P0, URZ, PT ;  /* 0x0000000000ff782f */ /* 0x000fe20003800000 */
[----:B------:R-:W-:Y:S02]  /*19b0*/  ULEA UR5, UR4, UR11, 0xd ;  /* 0x0000000b04057291 */ /* 0x000fe4000f8e68ff */
[----:B------:R-:W-:Y:S01]  /*19c0*/  USHF.L.U32 UR22, UR4, 0x6, URZ ;  /* 0x0000000604167899 */ /* 0x000fe200080006ff */
[----:B------:R-:W-:Y:S01]  /*19d0*/  ISETP.LT.U32.AND P0, PT, R36, 0x40, P0 ;  /* 0x000000402400780c */ /* 0x000fe20000701070 */
[----:B------:R-:W-:Y:S01]  /*19e0*/  ULEA UR16, UR4, UR5, 0xd ;  /* 0x0000000504107291 */ /* 0x000fe2000f8e68ff */
[----:B------:R-:W-:-:S04]  /*19f0*/  UMOV UR19, UR7 ;  /* 0x0000000700137c82 */ /* 0x000fc80008000000 */
[----:B------:R-:W-:Y:S01]  /*1a00*/  UMOV UR18, UR22 ;  /* 0x0000001600127c82 */ /* 0x000fe20008000000 */
[----:B------:R-:W-:Y:S01]  /*1a10*/  VOTEU.ANY UP0, P1 ;  /* 0x0000000000ff7886 */ /* 0x000fe20000800100 */
[----:B------:R-:W-:-:S04]  /*1a20*/  VOTEU.ANY UP2, P1 ;  /* 0x0000000000ff7886 */ /* 0x000fc80000840100 */
[----:B------:R-:W-:Y:S01]  /*1a30*/  @UP0 UIADD3 UR20, UPT, UPT, UR5, 0x10000, URZ ;  /* 0x0001000005140890 */ /* 0x000fe2000fffe0ff */
[----:B------:R2:W-:Y:S01]  /*1a40*/  @!P3 SYNCS.ARRIVE.TRANS64 RZ, [UR11+0x18000], R2 ;  /* 0x01800002ffffb9a7 */ /* 0x0005e2000800000b */
[----:B------:R-:W-:Y:S01]  /*1a50*/  @UP0 UIADD3 UR21, UPT, UPT, UR11, 0x18000, URZ ;  /* 0x000180000b150890 */ /* 0x000fe2000fffe0ff */
[----:B------:R-:W-:Y:S06]  /*1a60*/  BAR.SYNC.DEFER_BLOCKING 0x0 ;  /* 0x0000000000007b1d */ /* 0x000fec0000010000 */
[----:B------:R-:W-:Y:S01]  /*1a70*/  VOTEU.ANY UP1, P0 ;  /* 0x0000000000ff7886 */ /* 0x000fe20000020100 */
[----:B------:R-:W-:-:S04]  /*1a80*/  VOTEU.ANY UP0, P0 ;  /* 0x0000000000ff7886 */ /* 0x000fc80000000100 */
[----:B------:R-:W-:Y:S01]  /*1a90*/  @UP1 UIADD3 UR17, UPT, UPT, UR11, 0x18000, URZ ;  /* 0x000180000b111890 */ /* 0x000fe2000fffe0ff */
[----:B------:R2:W-:Y:S01]  /*1aa0*/  @UP2 UTMALDG.2D [UR20], [UR8] ;  /* 0x00000014080025b4 */ /* 0x0005e20008008000 */
[----:B------:R3:W-:Y:S06]  /*1ab0*/  MEMBAR.ALL.CTA ;  /* 0x0000000000007992 */ /* 0x0007ec0000008000 */
[----:B---3--:R-:W3:Y:S02]  /*1ac0*/  FENCE.VIEW.ASYNC.S ;  /* 0x00000000000073c6 */ /* 0x008ee40000000000 */
[----:B---3--:R-:W-:Y:S06]  /*1ad0*/  BAR.SYNC.DEFER_BLOCKING 0x0 ;  /* 0x0000000000007b1d */ /* 0x008fec0000010000 */
[----:B------:R2:W-:Y:S01]  /*1ae0*/  @UP0 UTMALDG.2D [UR16], [UR32] ;  /* 0x00000010200005b4 */ /* 0x0005e20008008000 */
[----:B------:R-:W-:Y:S01]  /*1af0*/  UISETP.NE.U32.AND UP0, UPT, UR14, URZ, UPT ;  /* 0x000000ff0e00728c */ /* 0x000fe2000bf05070 */
[----:B------:R-:W-:Y:S06]  /*1b00*/  BAR.SYNC.DEFER_BLOCKING 0x0 ;  /* 0x0000000000007b1d */ /* 0x000fec0000010000 */
[----:B------:R-:W3:Y:S02]  /*1b10*/  SYNCS.PHASECHK.TRANS64.TRYWAIT P0, [UR11+0x18000], RZ ;  /* 0x018000ffff0075a7 */ /* 0x000ee4000800110b */
[----:B--23--:R-:W-:Y:S05]  /*1b20*/  @!P0 BRA `(.L_x_56) ;  /* 0x0000001000908947 */ /* 0x00cfea0003800000 */
.L_x_70:
[----:B------:R-:W-:Y:S05]  /*1b30*/  BRA.U UP0, `(.L_x_57) ;  /* 0x0000000100c87547 */ /* 0x000fea000b800000 */
[----:B------:R-:W-:Y:S02]  /*1b40*/  USHF.R.U32.HI UR16, URZ, 0x4, UR11 ;  /* 0x00000004ff107899 */ /* 0x000fe4000801160b */
[----:B------:R-:W-:Y:S02]  /*1b50*/  UIADD3 UR15, UPT, UPT, UR11, 0x10000, URZ ;  /* 0x000100000b0f7890 */ /* 0x000fe4000fffe0ff */
[----:B------:R-:W-:Y:S02]  /*1b60*/  USGXT.U32 UR16, UR16, 0xe ;  /* 0x0000000e1010789a */ /* 0x000fe40008000000 */
[----:B------:R-:W-:Y:S02]  /*1b70*/  USHF.R.U32.HI UR15, URZ, 0x4, UR15 ;  /* 0x00000004ff0f7899 */ /* 0x000fe4000801160f */
[----:B------:R-:W-:Y:S02]  /*1b80*/  UIADD3 UR48, UP0, UPT, UR16, 0x2, URZ ;  /* 0x0000000210307890 */ /* 0x000fe4000ff1e0ff */
[----:B------:R-:W-:Y:S01]  /*1b90*/  USGXT.U32 UR18, UR15, 0xe ;  /* 0x0000000e0f12789a */ /* 0x000fe20008000000 */
[----:B------:R-:W-:Y:S01]  /*1ba0*/  UMOV UR5, URZ ;  /* 0x000000ff00057c82 */ /* 0x000fe20008000000 */
[----:B------:R-:W-:Y:S01]  /*1bb0*/  UMOV UR4, URZ ;  /* 0x000000ff00047c82 */ /* 0x000fe20008000000 */
[----:B------:R-:W-:-:S02]  /*1bc0*/  UIADD3.X UR49, UPT, UPT, UR5, 0x40004040, URZ, UP0, !UPT ;  /* 0x4000404005317890 */ /* 0x000fc400087fe4ff */
[----:B------:R-:W-:Y:S02]  /*1bd0*/  UIADD3 UR50, UP0, UPT, UR18, 0x2, URZ ;  /* 0x0000000212327890 */ /* 0x000fe4000ff1e0ff */
[----:B------:R-:W-:Y:S02]  /*1be0*/  UIADD3.64 UR24, UPT, UPT, UR48, 0x2, URZ ;  /* 0x0000000230187897 */ /* 0x000fe4000fffe0ff */
[----:B------:R-:W-:Y:S02]  /*1bf0*/  UIADD3.X UR51, UPT, UPT, UR4, 0x40004040, URZ, UP0, !UPT ;  /* 0x4000404004337890 */ /* 0x000fe400087fe4ff */
[----:B------:R-:W-:Y:S02]  /*1c00*/  UIADD3.64 UR28, UPT, UPT, UR48, 0x4, URZ ;  /* 0x00000004301c7897 */ /* 0x000fe4000fffe0ff */
[----:B------:R-:W-:Y:S02]  /*1c10*/  UIADD3.64 UR4, UPT, UPT, UR50, 0x2, URZ ;  /* 0x0000000232047897 */ /* 0x000fe4000fffe0ff */
[----:B------:R-:W-:-:S02]  /*1c20*/  UIADD3.64 UR26, UPT, UPT, UR50, 0x4, URZ ;  /* 0x00000004321a7897 */ /* 0x000fc4000fffe0ff */
[----:B------:R-:W-:Y:S02]  /*1c30*/  UIADD3.64 UR34, UPT, UPT, UR48, 0x3fe, URZ ;  /* 0x000003fe30227897 */ /* 0x000fe4000fffe0ff */
[----:B------:R-:W-:Y:S02]  /*1c40*/  UIADD3.64 UR30, UPT, UPT, UR50, 0x1fe, URZ ;  /* 0x000001fe321e7897 */ /* 0x000fe4000fffe0ff */
[----:B------:R-:W-:Y:S02]  /*1c50*/  UIADD3.64 UR38, UPT, UPT, UR48, 0x400, URZ ;  /* 0x0000040030267897 */ /* 0x000fe4000fffe0ff */
[----:B------:R-:W-:Y:S02]  /*1c60*/  UIADD3.64 UR36, UPT, UPT, UR50, 0x200, URZ ;  /* 0x0000020032247897 */ /* 0x000fe4000fffe0ff */
[----:B------:R-:W-:Y:S02]  /*1c70*/  UIADD3.64 UR42, UPT, UPT, UR48, 0x402, URZ ;  /* 0x00000402302a7897 */ /* 0x000fe4000fffe0ff */
[----:B------:R-:W-:Y:S01]  /*1c80*/  UIADD3.64 UR40, UPT, UPT, UR50, 0x202, URZ ;  /* 0x0000020232287897 */ /* 0x000fe2000fffe0ff */
[----:B------:R-:W-:Y:S01]  /*1c90*/  UMOV UR20, 0x0 ;  /* 0x0000000000147882 */ /* 0x000fe20000000000 */
[----:B------:R-:W-:Y:S01]  /*1ca0*/  UMOV UR21, 0x4200010 ;  /* 0x0420001000157882 */ /* 0x000fe20000000000 */
[----:B------:R-:W-:Y:S01]  /*1cb0*/  UIADD3.64 UR46, UPT, UPT, UR48, 0x404, URZ ;  /* 0x00000404302e7897 */ /* 0x000fe2000fffe0ff */
[----:B------:R-:W-:Y:S01]  /*1cc0*/  UMOV UR17, 0x40004040 ;  /* 0x4000404000117882 */ /* 0x000fe20000000000 */
[----:B------:R-:W-:Y:S01]  /*1cd0*/  UIADD3.64 UR44, UPT, UPT, UR50, 0x204, URZ ;  /* 0x00000204322c7897 */ /* 0x000fe2000fffe0ff */
[----:B------:R-:W-:Y:S01]  /*1ce0*/  UMOV UR19, 0x40004040 ;  /* 0x4000404000137882 */ /* 0x000fe20000000000 */
[----:B------:R-:W-:Y:S01]  /*1cf0*/  UMOV UR52, 0x0 ;  /* 0x0000000000347882 */ /* 0x000fe20000000000 */
[----:B------:R-:W-:Y:S01]  /*1d00*/  UMOV UR53, 0x4200010 ;  /* 0x0420001000357882 */ /* 0x000fe20000000000 */
[----:B------:R-:W-:Y:S01]  /*1d10*/  UMOV UR54, 0x0 ;  /* 0x0000000000367882 */ /* 0x000fe20000000000 */
[----:B------:R-:W-:Y:S01]  /*1d20*/  UMOV UR55, 0x4200010 ;  /* 0x0420001000377882 */ /* 0x000fe20000000000 */
[----:B------:R2:W-:Y:S01]  /*1d30*/  UTCHMMA gdesc[UR18], gdesc[UR16], tmem[UR10], tmem[UR20], idesc[UR21], !UPT ;  /* 0x00ff1410120075ea */ /* 0x0005e2000f80000a */
[----:B------:R-:W-:Y:S01]  /*1d40*/  UMOV UR56, 0x0 ;  /* 0x0000000000387882 */ /* 0x000fe20000000000 */
[----:B------:R-:W-:Y:S01]  /*1d50*/  UMOV UR57, 0x4200010 ;  /* 0x0420001000397882 */ /* 0x000fe20000000000 */
[----:B------:R2:W-:Y:S01]  /*1d60*/  UTCHMMA gdesc[UR50], gdesc[UR48], tmem[UR10], tmem[UR52], idesc[UR53], UPT ;  /* 0x00ff3430320075ea */ /* 0x0005e2000b80000a */
        /* <DEDUP_REMOVED lines=12> */
[----:B------:R2:W-:Y:S01]  /*1e30*/  UTCHMMA gdesc[UR40], gdesc[UR42], tmem[UR10], tmem[UR62], idesc[UR63], UPT ;  /* 0x00ff3e2a280075ea */ /* 0x0005e2000b80000a */
[----:B------:R2:W-:Y:S01]  /*1e40*/  UTCHMMA gdesc[UR44], gdesc[UR46], tmem[UR10], tmem[UR64], idesc[UR65], UPT ;  /* 0x00ff402e2c0075ea */ /* 0x0005e2000b80000a */
[----:B------:R-:W-:Y:S01]  /*1e50*/  NOP ;  /* 0x0000000000007918 */ /* 0x000fe20000000000 */
.L_x_57:
[----:B------:R-:W-:Y:S01]  /*1e60*/  ELECT P0, URZ, PT ;  /* 0x0000000000ff782f */ /* 0x000fe20003800000 */
[----:B--2---:R-:W-:Y:S01]  /*1e70*/  UMOV UR4, UR6 ;  /* 0x0000000600047c82 */ /* 0x004fe20008000000 */
[----:B------:R-:W-:Y:S02]  /*1e80*/  UMOV UR5, URZ ;  /* 0x000000ff00057c82 */ /* 0x000fe40008000000 */
[----:B------:R-:W-:-:S13]  /*1e90*/  ISETP.LT.U32.AND P0, PT, R36, 0x20, P0 ;  /* 0x000000202400780c */ /* 0x000fda0000701070 */
[----:B------:R-:W-:Y:S01]  /*1ea0*/  VOTEU.ANY UP0, P0 ;  /* 0x0000000000ff7886 */ /* 0x000fe20000000100 */
[----:B------:R-:W-:Y:S01]  /*1eb0*/  VOTEU.ANY UP1, P0 ;  /* 0x0000000000ff7886 */ /* 0x000fe20000020100 */
[----:B------:R-:W-:-:S03]  /*1ec0*/  ISETP.GE.U32.AND P0, PT, R6, 0x81, PT ;  /* 0x000000810600780c */ /* 0x000fc60003f06070 */
[----:B------:R-:W-:Y:S02]  /*1ed0*/  @UP0 UMOV UR4, UR4 ;  /* 0x0000000400040c82 */ /* 0x000fe40008000000 */
[----:B------:R2:W-:Y:S01]  /*1ee0*/  @UP1 UTCBAR [UR4], URZ ;  /* 0x000000ff040013e9 */ /* 0x0005e200080000ff */
[----:B------:R-:W-:Y:S06]  /*1ef0*/  BAR.SYNC.DEFER_BLOCKING 0x0 ;  /* 0x0000000000007b1d */ /* 0x000fec0000010000 */
[----:B------:R-:W3:Y:S02]  /*1f00*/  SYNCS.PHASECHK.TRANS64.TRYWAIT P1, [UR11+0x18010], RZ ;  /* 0x018010ffff0075a7 */ /* 0x000ee4000802110b */
[----:B--23--:R-:W-:Y:S05]  /*1f10*/  @!P1 BRA `(.L_x_58) ;  /* 0x0000000c00a09947 */ /* 0x00cfea0003800000 */
.L_x_71:
[----:B------:R-:W-:Y:S01]  /*1f20*/  IMAD.MOV.U32 R2, RZ, RZ, RZ ;  /* 0x000000ffff027224 */ /* 0x000fe200078e00ff */
[----:B------:R-:W-:Y:S06]  /*1f30*/  @!P0 BRA `(.L_x_55) ;  /* 0x0000000400d48947 */ /* 0x000fec0003800000 */
[----:B------:R-:W2:Y:S01]  /*1f40*/  LDCU UR34, c[0x0][0x3a0] ;  /* 0x00007400ff2277ac */ /* 0x000ea20008000800 */
[----:B------:R-:W-:Y:S01]  /*1f50*/  UMOV UR35, 0x80 ;  /* 0x0000008000237882 */ /* 0x000fe20000000000 */
[----:B------:R-:W-:-:S05]  /*1f60*/  UMOV UR15, 0x1 ;  /* 0x00000001000f7882 */ /* 0x000fca0000000000 */
.L_x_62:
[----:B------:R-:W-:Y:S01]  /*1f70*/  BAR.SYNC.DEFER_BLOCKING 0x0 ;  /* 0x0000000000007b1d */ /* 0x000fe20000010000 */
[----:B------:R-:W-:Y:S01]  /*1f80*/  ULEA UR42, UR15, UR11, 0x3 ;  /* 0x0000000b0f2a7291 */ /* 0x000fe2000f8e18ff */
[----:B------:R-:W-:Y:S01]  /*1f90*/  @!P3 IMAD.MOV.U32 R3, RZ, RZ, 0xc000 ;  /* 0x0000c000ff03b424 */ /* 0x000fe200078e00ff */
[----:B------:R-:W-:Y:S01]  /*1fa0*/  ELECT P1, URZ, PT ;  /* 0x0000000000ff782f */ /* 0x000fe20003820000 */
[----:B------:R-:W-:-:S03]  /*1fb0*/  ULEA UR4, UR15, UR11, 0xe ;  /* 0x0000000b0f047291 */ /* 0x000fc6000f8e70ff */
[----:B------:R-:W-:Y:S01]  /*1fc0*/  ISETP.LT.U32.AND P1, PT, R36, 0x40, P1 ;  /* 0x000000402400780c */ /* 0x000fe20000f21070 */
[----:B------:R-:W-:Y:S02]  /*1fd0*/  ULOP3.LUT UR5, UR14, 0x1, URZ, 0xc0, !UPT ;  /* 0x000000010e057892 */ /* 0x000fe4000f8ec0ff */
[----:B------:R-:W-:Y:S02]  /*1fe0*/  UIADD3 UR16, UPT, UPT, UR4, 0x10000, URZ ;  /* 0x0001000004107890 */ /* 0x000fe4000fffe0ff */
[----:B------:R-:W-:Y:S02]  /*1ff0*/  ULEA UR22, UR5, UR35, 0x6 ;  /* 0x0000002305167291 */ /* 0x000fe4000f8e30ff */
[----:B------:R-:W-:Y:S01]  /*2000*/  ULEA UR20, UR5, UR16, 0xd ;  /* 0x0000001005147291 */ /* 0x000fe2000f8e68ff */
[----:B------:R-:W-:Y:S01]  /*2010*/  ELECT P0, URZ, PT ;  /* 0x0000000000ff782f */ /* 0x000fe20003800000 */
[----:B------:R-:W-:-:S04]  /*2020*/  ULEA UR17, UR15, UR11, 0xf ;  /* 0x0000000b0f117291 */ /* 0x000fc8000f8e78ff */
[----:B------:R-:W-:Y:S01]  /*2030*/  VOTEU.ANY UP0, P1 ;  /* 0x0000000000ff7886 */ /* 0x000fe20000800100 */
[----:B------:R-:W-:Y:S01]  /*2040*/  ISETP.LT.U32.AND P0, PT, R36, 0x40, P0 ;  /* 0x000000402400780c */ /* 0x000fe20000701070 */
[----:B------:R-:W-:Y:S01]  /*2050*/  ULEA UR4, UR5, UR17, 0xe ;  /* 0x0000001105047291 */ /* 0x000fe2000f8e70ff */
[----:B------:R3:W-:Y:S02]  /*2060*/  @!P3 SYNCS.ARRIVE.TRANS64 RZ, [UR42+0x18000], R3 ;  /* 0x01800003ffffb9a7 */ /* 0x0007e4000800002a */
[----:B------:R-:W-:Y:S01]  /*2070*/  @UP0 UIADD3 UR21, UPT, UPT, UR42, 0x18000, URZ ;  /* 0x000180002a150890 */ /* 0x000fe2000fffe0ff */
[----:B------:R-:W-:Y:S01]  /*2080*/  VOTEU.ANY UP0, P1 ;  /* 0x0000000000ff7886 */ /* 0x000fe20000800100 */
[----:B------:R-:W-:Y:S01]  /*2090*/  BAR.SYNC.DEFER_BLOCKING 0x0 ;  /* 0x0000000000007b1d */ /* 0x000fe20000010000 */
[----:B---3--:R-:W-:-:S06]  /*20a0*/  IMAD.U32 R3, R2, -0x80000000, RZ ;  /* 0x8000000002037824 */ /* 0x008fcc00078e00ff */
[----:B------:R-:W-:Y:S01]  /*20b0*/  VOTEU.ANY UP1, P0 ;  /* 0x0000000000ff7886 */ /* 0x000fe20000020100 */
[----:B------:R-:W-:-:S04]  /*20c0*/  UMOV UR6, UR22 ;  /* 0x0000001600067c82 */ /* 0x000fc80008000000 */
[----:B------:R-:W-:Y:S01]  /*20d0*/  @UP1 UIADD3 UR5, UPT, UPT, UR42, 0x18000, URZ ;  /* 0x000180002a051890 */ /* 0x000fe2000fffe0ff */
[----:B------:R-:W-:Y:S01]  /*20e0*/  VOTEU.ANY UP1, P0 ;  /* 0x0000000000ff7886 */ /* 0x000fe20000020100 */
[----:B------:R3:W-:Y:S01]  /*20f0*/  @UP0 UTMALDG.2D [UR20], [UR8] ;  /* 0x00000014080005b4 */ /* 0x0007e20008008000 */
[----:B------:R-:W-:Y:S01]  /*2100*/  UISETP.NE.U32.AND UP0, UPT, UR14, URZ, UPT ;  /* 0x000000ff0e00728c */ /* 0x000fe2000bf05070 */
[----:B------:R4:W-:Y:S06]  /*2110*/  MEMBAR.ALL.CTA ;  /* 0x0000000000007992 */ /* 0x0009ec0000008000 */
[----:B----4-:R-:W4:Y:S02]  /*2120*/  FENCE.VIEW.ASYNC.S ;  /* 0x00000000000073c6 */ /* 0x010f240000000000 */
[----:B----4-:R-:W-:Y:S06]  /*2130*/  BAR.SYNC.DEFER_BLOCKING 0x0 ;  /* 0x0000000000007b1d */ /* 0x010fec0000010000 */
[----:B------:R3:W-:Y:S02]  /*2140*/  @UP1 UTMALDG.2D [UR4], [UR32] ;  /* 0x00000004200015b4 */ /* 0x0007e40008008000 */
[----:B------:R-:W-:Y:S06]  /*2150*/  BAR.SYNC.DEFER_BLOCKING 0x0 ;  /* 0x0000000000007b1d */ /* 0x000fec0000010000 */
[----:B------:R-:W4:Y:S02]  /*2160*/  SYNCS.PHASECHK.TRANS64.TRYWAIT P0, [UR42+0x18000], R3 ;  /* 0x01800003ff0075a7 */ /* 0x000f24000800112a */
[----:B---34-:R-:W-:Y:S05]  /*2170*/  @!P0 BRA `(.L_x_59) ;  /* 0x0000000c00148947 */ /* 0x018fea0003800000 */
.L_x_72:
[----:B------:R-:W-:Y:S05]  /*2180*/  BRA.U UP0, `(.L_x_60) ;  /* 0x0000000100f47547 */ /* 0x000fea000b800000 */
[----:B------:R-:W-:Y:S02]  /*2190*/  USHF.R.U32.HI UR20, URZ, 0x4, UR16 ;  /* 0x00000004ff147899 */ /* 0x000fe40008011610 */
[----:B------:R-:W-:Y:S02]  /*21a0*/  USHF.R.U32.HI UR24, URZ, 0x4, UR17 ;  /* 0x00000004ff187899 */ /* 0x000fe40008011611 */
[----:B------:R-:W-:Y:S02]  /*21b0*/  USGXT.U32 UR20, UR20, 0xe ;  /* 0x0000000e1414789a */ /* 0x000fe40008000000 */
[----:B------:R-:W-:Y:S02]  /*21c0*/  USGXT.U32 UR24, UR24, 0xe ;  /* 0x0000000e1818789a */ /* 0x000fe40008000000 */
[----:B------:R-:W-:Y:S02]  /*21d0*/  UIADD3 UR28, UP0, UPT, UR20, 0x2, URZ ;  /* 0x00000002141c7890 */ /* 0x000fe4000ff1e0ff */
[----:B------:R-:W-:Y:S01]  /*21e0*/  UIADD3 UR26, UP1, UPT, UR24, 0x2, URZ ;  /* 0x00000002181a7890 */ /* 0x000fe2000ff3e0ff */
[----:B------:R-:W-:Y:S01]  /*21f0*/  UMOV UR4, URZ ;  /* 0x000000ff00047c82 */ /* 0x000fe20008000000 */
[----:B------:R-:W-:Y:S01]  /*2200*/  UMOV UR5, URZ ;  /* 0x000000ff00057c82 */ /* 0x000fe20008000000 */
[----:B------:R-:W-:-:S02]  /*2210*/  UIADD3.X UR29, UPT, UPT, UR4, 0x40004040, URZ, UP0, !UPT ;  /* 0x40004040041d7890 */ /* 0x000fc400087fe4ff */
[----:B------:R-:W-:Y:S02]  /*2220*/  UIADD3 UR44, UP3, UPT, UR28, 0x2, URZ ;  /* 0x000000021c2c7890 */ /* 0x000fe4000ff7e0ff */
[----:B------:R-:W-:Y:S02]  /*2230*/  UIADD3.X UR27, UPT, UPT, UR5, 0x40004040, URZ, UP1, !UPT ;  /* 0x40004040051b7890 */ /* 0x000fe40008ffe4ff */
[----:B------:R-:W-:Y:S02]  /*2240*/  UIADD3 UR46, UP2, UPT, UR26, 0x2, URZ ;  /* 0x000000021a2e7890 */ /* 0x000fe4000ff5e0ff */
[----:B------:R-:W-:Y:S02]  /*2250*/  UIADD3 UR48, UP6, UPT, UR28, 0x4, URZ ;  /* 0x000000041c307890 */ /* 0x000fe4000ffde0ff */
[----:B------:R-:W-:Y:S02]  /*2260*/  UIADD3 UR50, UP5, UPT, UR26, 0x4, URZ ;  /* 0x000000041a327890 */ /* 0x000fe4000ffbe0ff */
[----:B------:R-:W-:-:S02]  /*2270*/  UIADD3 UR52, UP1, UPT, UR28, 0x1fe, URZ ;  /* 0x000001fe1c347890 */ /* 0x000fc4000ff3e0ff */
[----:B------:R-:W-:Y:S02]  /*2280*/  UIADD3 UR54, UP0, UPT, UR26, 0x3fe, URZ ;  /* 0x000003fe1a367890 */ /* 0x000fe4000ff1e0ff */
[----:B------:R-:W-:Y:S02]  /*2290*/  UIADD3.X UR45, UPT, UPT, UR29, URZ, URZ, UP3, !UPT ;  /* 0x000000ff1d2d7290 */ /* 0x000fe40009ffe4ff */
[----:B------:R-:W-:Y:S02]  /*22a0*/  UIADD3 UR56, UP4, UPT, UR28, 0x200, URZ ;  /* 0x000002001c387890 */ /* 0x000fe4000ff9e0ff */
[----:B------:R-:W-:Y:S02]  /*22b0*/  UIADD3 UR58, UP3, UPT, UR26, 0x400, URZ ;  /* 0x000004001a3a7890 */ /* 0x000fe4000ff7e0ff */
[----:B------:R-:W-:Y:S02]  /*22c0*/  UIADD3.X UR47, UPT, UPT, UR27, URZ, URZ, UP2, !UPT ;  /* 0x000000ff1b2f7290 */ /* 0x000fe400097fe4ff */
[----:B------:R-:W-:-:S02]  /*22d0*/  UIADD3.X UR49, UPT, UPT, UR29, URZ, URZ, UP6, !UPT ;  /* 0x000000ff1d317290 */ /* 0x000fc4000b7fe4ff */
[----:B------:R-:W-:Y:S02]  /*22e0*/  UIADD3 UR60, UP2, UPT, UR28, 0x202, URZ ;  /* 0x000002021c3c7890 */ /* 0x000fe4000ff5e0ff */
[----:B------:R-:W-:Y:S02]  /*22f0*/  UIADD3 UR62, UP6, UPT, UR26, 0x402, URZ ;  /* 0x000004021a3e7890 */ /* 0x000fe4000ffde0ff */
[----:B------:R-:W-:Y:S02]  /*2300*/  UIADD3.X UR51, UPT, UPT, UR27, URZ, URZ, UP5, !UPT ;  /* 0x000000ff1b337290 */ /* 0x000fe4000affe4ff */
[----:B------:R-:W-:Y:S02]  /*2310*/  UIADD3.X UR53, UPT, UPT, UR29, URZ, URZ, UP1, !UPT ;  /* 0x000000ff1d357290 */ /* 0x000fe40008ffe4ff */
[----:B------:R-:W-:Y:S02]  /*2320*/  UIADD3 UR4, UP5, UPT, UR28, 0x204, URZ ;  /* 0x000002041c047890 */ /* 0x000fe4000ffbe0ff */
[----:B------:R-:W-:-:S02]  /*2330*/  UIADD3 UR30, UP1, UPT, UR26, 0x404, URZ ;  /* 0x000004041a1e7890 */ /* 0x000fc4000ff3e0ff */
[----:B------:R-:W-:Y:S02]  /*2340*/  UIADD3.X UR55, UPT, UPT, UR27, URZ, URZ, UP0, !UPT ;  /* 0x000000ff1b377290 */ /* 0x000fe400087fe4ff */
[----:B------:R-:W-:Y:S02]  /*2350*/  UIADD3.X UR57, UPT, UPT, UR29, URZ, URZ, UP4, !UPT ;  /* 0x000000ff1d397290 */ /* 0x000fe4000a7fe4ff */
[----:B------:R-:W-:Y:S02]  /*2360*/  UIADD3.X UR59, UPT, UPT, UR27, URZ, URZ, UP3, !UPT ;  /* 0x000000ff1b3b7290 */ /* 0x000fe40009ffe4ff */
[----:B------:R-:W-:Y:S02]  /*2370*/  UIADD3.X UR61, UPT, UPT, UR29, URZ, URZ, UP2, !UPT ;  /* 0x000000ff1d3d7290 */ /* 0x000fe400097fe4ff */
[----:B------:R-:W-:Y:S01]  /*2380*/  UIADD3.X UR63, UPT, UPT, UR27, URZ, URZ, UP6, !UPT ;  /* 0x000000ff1b3f7290 */ /* 0x000fe2000b7fe4ff */
[----:B------:R-:W-:Y:S01]  /*2390*/  UMOV UR18, 0x0 ;  /* 0x0000000000127882 */ /* 0x000fe20000000000 */
[----:B------:R-:W-:Y:S01]  /*23a0*/  UMOV UR19, 0x4200010 ;  /* 0x0420001000137882 */ /* 0x000fe20000000000 */
[----:B------:R-:W-:Y:S01]  /*23b0*/  UMOV UR21, 0x40004040 ;  /* 0x4000404000157882 */ /* 0x000fe20000000000 */
[----:B------:R-:W-:Y:S01]  /*23c0*/  UMOV UR25, 0x40004040 ;  /* 0x4000404000197882 */ /* 0x000fe20000000000 */
[----:B------:R-:W-:Y:S01]  /*23d0*/  UIADD3.X UR5, UPT, UPT, UR29, URZ, URZ, UP5, !UPT ;  /* 0x000000ff1d057290 */ /* 0x000fe2000affe4ff */
[----:B------:R3:W-:Y:S01]  /*23e0*/  UTCHMMA gdesc[UR20], gdesc[UR24], tmem[UR10], tmem[UR18], idesc[UR19], UPT ;  /* 0x00ff1218140075ea */ /* 0x0007e2000b80000a */
[----:B------:R-:W-:Y:S01]  /*23f0*/  UIADD3.X UR31, UPT, UPT, UR27, URZ, URZ, UP1, !UPT ;  /* 0x000000ff1b1f7290 */ /* 0x000fe20008ffe4ff */
[----:B------:R-:W-:Y:S01]  /*2400*/  UMOV UR16, 0x0 ;  /* 0x0000000000107882 */ /* 0x000fe20000000000 */
[----:B------:R-:W-:Y:S01]  /*2410*/  UMOV UR17, 0x4200010 ;  /* 0x0420001000117882 */ /* 0x000fe20000000000 */
[----:B------:R-:W-:Y:S01]  /*2420*/  UMOV UR40, 0x0 ;  /* 0x0000000000287882 */ /* 0x000fe20000000000 */
[----:B------:R-:W-:Y:S01]  /*2430*/  UMOV UR41, 0x4200010 ;  /* 0x0420001000297882 */ /* 0x000fe20000000000 */
        /* <DEDUP_REMOVED lines=18> */
.L_x_60:
[----:B------:R-:W-:Y:S01]  /*2560*/  ELECT P0, URZ, PT ;  /* 0x0000000000ff782f */ /* 0x000fe20003800000 */
[----:B---3--:R-:W-:-:S03]  /*2570*/  UIADD3 UR4, UPT, UPT, UR42, 0x18010, URZ ;  /* 0x000180102a047890 */ /* 0x008fc6000fffe0ff */
[----:B------:R-:W-:Y:S01]  /*2580*/  ISETP.LT.U32.AND P0, PT, R36, 0x20, P0 ;  /* 0x000000202400780c */ /* 0x000fe20000701070 */
[----:B------:R-:W-:-:S12]  /*2590*/  UMOV UR5, URZ ;  /* 0x000000ff00057c82 */ /* 0x000fd80008000000 */
[----:B------:R-:W-:Y:S01]  /*25a0*/  VOTEU.ANY UP0, P0 ;  /* 0x0000000000ff7886 */ /* 0x000fe20000000100 */
[----:B------:R-:W-:-:S04]  /*25b0*/  VOTEU.ANY UP1, P0 ;  /* 0x0000000000ff7886 */ /* 0x000fc80000020100 */
[----:B------:R-:W-:Y:S02]  /*25c0*/  @UP0 UMOV UR4, UR4 ;  /* 0x0000000400040c82 */ /* 0x000fe40008000000 */
[----:B------:R3:W-:Y:S01]  /*25d0*/  @UP1 UTCBAR [UR4], URZ ;  /* 0x000000ff040013e9 */ /* 0x0007e200080000ff */
[----:B------:R-:W-:Y:S06]  /*25e0*/  BAR.SYNC.DEFER_BLOCKING 0x0 ;  /* 0x0000000000007b1d */ /* 0x000fec0000010000 */
[----:B------:R-:W4:Y:S02]  /*25f0*/  SYNCS.PHASECHK.TRANS64.TRYWAIT P0, [UR42+0x18010], R3 ;  /* 0x01801003ff0075a7 */ /* 0x000f24000800112a */
[----:B---34-:R-:W-:Y:S05]  /*2600*/  @!P0 BRA `(.L_x_61) ;  /* 0x0000000400fc8947 */ /* 0x018fea0003800000 */
.L_x_73:
[----:B------:R-:W-:Y:S02]  /*2610*/  UIADD3 UR15, UPT, UPT, UR15, 0x1, URZ ;  /* 0x000000010f0f7890 */ /* 0x000fe4000fffe0ff */
[----:B------:R-:W-:Y:S02]  /*2620*/  UIADD3 UR35, UPT, UPT, UR35, 0x80, URZ ;  /* 0x0000008023237890 */ /* 0x000fe4000fffe0ff */
[----:B------:R-:W-:-:S04]  /*2630*/  UISETP.NE.U32.AND UP0, UPT, UR15, 0x2, UPT ;  /* 0x000000020f00788c */ /* 0x000fc8000bf05070 */
[----:B------:R-:W-:Y:S02]  /*2640*/  USEL UR15, UR15, URZ, UP0 ;  /* 0x000000ff0f0f7287 */ /* 0x000fe40008000000 */
[----:B------:R-:W-:Y:S02]  /*2650*/  USEL UR4, URZ, 0x1, UP0 ;  /* 0x00000001ff047887 */ /* 0x000fe40008000000 */
[----:B--2---:R-:W-:-:S04]  /*2660*/  UISETP.GE.AND UP0, UPT, UR35, UR34, UPT ;  /* 0x000000222300728c */ /* 0x004fc8000bf06270 */
[----:B------:R-:W-:-:S05]  /*2670*/  LOP3.LUT R2, R2, UR4, RZ, 0x3c, !PT ;  /* 0x0000000402027c12 */ /* 0x000fca000f8e3cff */
[----:B------:R-:W-:Y:S05]  /*2680*/  BRA.U !UP0, `(.L_x_62) ;  /* 0xfffffff908387547 */ /* 0x000fea000b83ffff */
.L_x_55:
[----:B----4-:R-:W-:Y:S01]  /*2690*/  BAR.SYNC.DEFER_BLOCKING 0x0 ;  /* 0x0000000000007b1d */ /* 0x010fe20000010000 */
[----:B------:R-:W-:-:S05]  /*26a0*/  IMAD.SHL.U32 R2, R0, 0x40, RZ ;  /* 0x0000004000027824 */ /* 0x000fca00078e00ff */
[----:B------:R-:W-:Y:S04]  /*26b0*/  BSSY.RECONVERGENT B5, `(.L_x_63) ;  /* 0x0000004000057945 */ /* 0x000fe80003800200 */
[----:B------:R-:W-:Y:S05]  /*26c0*/  @P3 BRA `(.L_x_64) ;  /* 0x0000000000083947 */ /* 0x000fea0003800000 */
[----:B------:R-:W2:Y:S02]  /*26d0*/  SYNCS.CCTL.IV [UR11+0x18000] ;  /* 0x01800000ff0079b1 */ /* 0x000ea4000800000b */
[----:B--2---:R-:W2:Y:S02]  /*26e0*/  SYNCS.CCTL.IV [UR11+0x18010] ;  /* 0x01801000ff0079b1 */ /* 0x004ea4000800000b */
.L_x_64:
[----:B------:R-:W-:Y:S05]  /*26f0*/  BSYNC.RECONVERGENT B5 ;  /* 0x0000000000057941 */ /* 0x000fea0003800200 */
.L_x_63:
[----:B--2---:R-:W-:Y:S06]  /*2700*/  BAR.SYNC.DEFER_BLOCKING 0x0 ;  /* 0x0000000000007b1d */ /* 0x004fec0000010000 */
[----:B------:R-:W-:Y:S04]  /*2710*/  BSSY.RECONVERGENT B5, `(.L_x_65) ;  /* 0x0000004000057945 */ /* 0x000fe80003800200 */
[----:B------:R-:W-:Y:S05]  /*2720*/  @P3 BRA `(.L_x_66) ;  /* 0x0000000000083947 */ /* 0x000fea0003800000 */
[----:B------:R-:W2:Y:S02]  /*2730*/  SYNCS.CCTL.IV [UR11+0x18008] ;  /* 0x01800800ff0079b1 */ /* 0x000ea4000800000b */
[----:B--2---:R-:W2:Y:S02]  /*2740*/  SYNCS.CCTL.IV [UR11+0x18018] ;  /* 0x01801800ff0079b1 */ /* 0x004ea4000800000b */
.L_x_66:
[----:B------:R-:W-:Y:S05]  /*2750*/  BSYNC.RECONVERGENT B5 ;  /* 0x0000000000057941 */ /* 0x000fea0003800200 */
.L_x_65:
[----:B------:R-:W-:Y:S01]  /*2760*/  USHF.L.U32 UR4, UR14, 0x15, URZ ;  /* 0x000000150e047899 */ /* 0x000fe200080006ff */
[----:B------:R-:W-:Y:S01]  /*2770*/  IMAD.SHL.U32 R3, R0, 0x10, RZ ;  /* 0x0000001000037824 */ /* 0x000fe200078e00ff */
[----:B------:R-:W-:Y:S01]  /*2780*/  USHF.L.U32 UR5, UR14, 0x4, URZ ;  /* 0x000000040e057899 */ /* 0x000fe200080006ff */
[----:B------:R-:W-:Y:S01]  /*2790*/  LOP3.LUT R2, R2, 0x3800, RZ, 0xc0, !PT ;  /* 0x0000380002027812 */ /* 0x000fe200078ec0ff */
[----:B------:R-:W-:Y:S02]  /*27a0*/  ULOP3.LUT UR4, UR4, 0x600000, URZ, 0xc0, !UPT ;  /* 0x0060000004047892 */ /* 0x000fe4000f8ec0ff */
[----:B------:R-:W-:Y:S01]  /*27b0*/  ULOP3.LUT UR5, UR5, 0x40, URZ, 0xc0, !UPT ;  /* 0x0000004005057892 */ /* 0x000fe2000f8ec0ff */
[----:B------:R-:W-:Y:S01]  /*27c0*/  LOP3.LUT R3, R2, 0x70, R3, 0xf8, !PT ;  /* 0x0000007002037812 */ /* 0x000fe200078ef803 */
[C---:B------:R-:W-:Y:S01]  /*27d0*/  IMAD.SHL.U32 R2, R0.reuse, 0x4, RZ ;  /* 0x0000000400027824 */ /* 0x040fe200078e00ff */
[----:B------:R-:W-:Y:S01]  /*27e0*/  ELECT P0, URZ, PT ;  /* 0x0000000000ff782f */ /* 0x000fe20003800000 */
[----:B------:R-:W-:Y:S01]  /*27f0*/  IMAD.SHL.U32 R0, R0, 0x80, RZ ;  /* 0x0000008000007824 */ /* 0x000fe200078e00ff */
[----:B------:R-:W-:-:S02]  /*2800*/  UIADD3 UR4, UPT, UPT, UR5, UR4, UR10 ;  /* 0x0000000405047290 */ /* 0x000fc4000fffe00a */
[----:B------:R-:W-:Y:S01]  /*2810*/  LOP3.LUT R3, R3, 0x40, R2, 0x78, !PT ;  /* 0x0000004003037812 */ /* 0x000fe200078e7802 */
[----:B------:R-:W-:Y:S01]  /*2820*/  ULOP3.LUT UR14, UR14, 0x1, URZ, 0xc0, !UPT ;  /* 0x000000010e0e7892 */ /* 0x000fe2000f8ec0ff */
[----:B------:R-:W-:Y:S01]  /*2830*/  ISETP.LT.U32.AND P0, PT, R36, 0x40, P0 ;  /* 0x000000402400780c */ /* 0x000fe20000701070 */
[----:B------:R-:W-:Y:S01]  /*2840*/  UMOV UR6, UR23 ;  /* 0x0000001700067c82 */ /* 0x000fe20008000000 */
[----:B------:R-:W-:Y:S01]  /*2850*/  LOP3.LUT R0, R3, 0x780, R0, 0xf8, !PT ;  /* 0x0000078003007812 */ /* 0x000fe200078ef800 */
[----:B------:R-:W-:Y:S02]  /*2860*/  ULEA UR5, UR14, UR7, 0x6 ;  /* 0x000000070e057291 */ /* 0x000fe4000f8e30ff */
[----:B-----5:R-:W-:Y:S01]  /*2870*/  LDTM.16dp32bit_t0_t15.x32 R4, tmem[UR4] ;  /* 0x00000004000479ee */ /* 0x020fe20008a80000 */
[----:B------:R-:W3:Y:S01]  /*2880*/  LDTM.16dp32bit_t16_t31.x32 R4, tmem[UR4+0x20] ;  /* 0x00002004000479ee */ /* 0x000ee20008aa0000 */
[C---:B------:R-:W-:Y:S01]  /*2890*/  LOP3.LUT R2, R0.reuse, 0x10, RZ, 0x3c, !PT ;  /* 0x0000001000027812 */ /* 0x040fe200078e3cff */
[----:B------:R-:W-:Y:S01]  /*28a0*/  NOP ;  /* 0x0000000000007918 */ /* 0x000fe20000000000 */
[----:B------:R-:W-:Y:S01]  /*28b0*/  LOP3.LUT R3, R0, 0x20, RZ, 0x3c, !PT ;  /* 0x0000002000037812 */ /* 0x000fe200078e3cff */
[----:B------:R-:W-:-:S03]  /*28c0*/  ULEA UR4, UR14, UR11, 0xd ;  /* 0x0000000b0e047291 */ /* 0x000fc6000f8e68ff */
[----:B---3--:R-:W-:Y:S01]  /*28d0*/  VOTEU.ANY UP1, P0 ;  /* 0x0000000000ff7886 */ /* 0x008fe20000020100 */
[----:B------:R-:W-:Y:S01]  /*28e0*/  VOTEU.ANY UP0, P0 ;  /* 0x0000000000ff7886 */ /* 0x000fe20000000100 */
[----:B------:R-:W-:Y:S02]  /*28f0*/  F2FP.F16.F32.PACK_AB R4, R5, R4 ;  /* 0x000000040504723e */ /* 0x000fe400000000ff */
[----:B------:R-:W-:Y:S02]  /*2900*/  F2FP.F16.F32.PACK_AB R5, R7, R6 ;  /* 0x000000060705723e */ /* 0x000fe400000000ff */
[----:B------:R-:W-:Y:S02]  /*2910*/  F2FP.F16.F32.PACK_AB R12, R13, R12 ;  /* 0x0000000c0d0c723e */ /* 0x000fe400000000ff */
[----:B------:R-:W-:Y:S02]  /*2920*/  F2FP.F16.F32.PACK_AB R6, R9, R8 ;  /* 0x000000080906723e */ /* 0x000fe400000000ff */
[----:B------:R-:W-:-:S02]  /*2930*/  F2FP.F16.F32.PACK_AB R7, R11, R10 ;  /* 0x0000000a0b07723e */ /* 0x000fc400000000ff */
[----:B------:R-:W-:Y:S02]  /*2940*/  F2FP.F16.F32.PACK_AB R13, R15, R14 ;  /* 0x0000000e0f0d723e */ /* 0x000fe400000000ff */
[----:B------:R-:W-:Y:S01]  /*2950*/  F2FP.F16.F32.PACK_AB R20, R21, R20 ;  /* 0x000000141514723e */ /* 0x000fe200000000ff */
[----:B--2---:R2:W-:Y:S01]  /*2960*/  STS.128 [R0+UR11], R4 ;  /* 0x0000000400007988 */ /* 0x0045e20008000c0b */
[----:B------:R-:W-:Y:S02]  /*2970*/  F2FP.F16.F32.PACK_AB R14, R17, R16 ;  /* 0x00000010110e723e */ /* 0x000fe400000000ff */
[----:B------:R-:W-:Y:S02]  /*2980*/  F2FP.F16.F32.PACK_AB R15, R19, R18 ;  /* 0x00000012130f723e */ /* 0x000fe400000000ff */
[----:B------:R-:W-:Y:S02]  /*2990*/  F2FP.F16.F32.PACK_AB R21, R23, R22 ;  /* 0x000000161715723e */ /* 0x000fe400000000ff */
[----:B------:R-:W-:Y:S01]  /*29a0*/  F2FP.F16.F32.PACK_AB R28, R29, R28 ;  /* 0x0000001c1d1c723e */ /* 0x000fe200000000ff */
[----:B------:R2:W-:Y:S01]  /*29b0*/  STS.128 [R2+UR11], R12 ;  /* 0x0000000c02007988 */ /* 0x0005e20008000c0b */
[----:B------:R-:W-:-:S02]  /*29c0*/  F2FP.F16.F32.PACK_AB R22, R25, R24 ;  /* 0x000000181916723e */ /* 0x000fc400000000ff */
[----:B------:R-:W-:Y:S02]  /*29d0*/  F2FP.F16.F32.PACK_AB R23, R27, R26 ;  /* 0x0000001a1b17723e */ /* 0x000fe400000000ff */
[----:B------:R-:W-:Y:S02]  /*29e0*/  F2FP.F16.F32.PACK_AB R29, R31, R30 ;  /* 0x0000001e1f1d723e */ /* 0x000fe400000000ff */
[----:B------:R-:W-:Y:S01]  /*29f0*/  F2FP.F16.F32.PACK_AB R30, R33, R32 ;  /* 0x00000020211e723e */ /* 0x000fe200000000ff */
[----:B------:R2:W-:Y:S01]  /*2a00*/  STS.128 [R3+UR11], R20 ;  /* 0x0000001403007988 */ /* 0x0005e20008000c0b */
[----:B------:R-:W-:Y:S02]  /*2a10*/  F2FP.F16.F32.PACK_AB R31, R35, R34 ;  /* 0x00000022231f723e */ /* 0x000fe400000000ff */
[----:B------:R-:W-:-:S05]  /*2a20*/  LOP3.LUT R8, R0, 0x30, RZ, 0x3c, !PT ;  /* 0x0000003000087812 */ /* 0x000fca00078e3cff */
[----:B------:R2:W-:Y:S01]  /*2a30*/  STS.128 [R8+UR11], R28 ;  /* 0x0000001c08007988 */ /* 0x0005e20008000c0b */
[----:B------:R3:W-:Y:S06]  /*2a40*/  MEMBAR.ALL.CTA ;  /* 0x0000000000007992 */ /* 0x0007ec0000008000 */
[----:B---3--:R-:W3:Y:S02]  /*2a50*/  FENCE.VIEW.ASYNC.S ;  /* 0x00000000000073c6 */ /* 0x008ee40000000000 */
[----:B---3--:R-:W-:Y:S06]  /*2a60*/  BAR.SYNC.DEFER_BLOCKING 0x0 ;  /* 0x0000000000007b1d */ /* 0x008fec0000010000 */
[----:B------:R2:W-:Y:S01]  /*2a70*/  @UP1 UTMASTG.2D [UR4], [UR12] ;  /* 0x000000040c0013b5 */ /* 0x0005e20008008000 */
[----:B------:R0:W-:Y:S01]  /*2a80*/  UTMACMDFLUSH ;  /* 0x00000000000079b7 */ /* 0x0001e20000000000 */
[----:B------:R-:W-:-:S04]  /*2a90*/  DEPBAR.LE SB0, 0x0 ;  /* 0x000080000000791a */ /* 0x000fc80000000000 */
[----:B------:R-:W-:Y:S08]  /*2aa0*/  BAR.SYNC.DEFER_BLOCKING 0x0 ;  /* 0x0000000000007b1d */ /* 0x000ff00000010000 */
[----:B------:R-:W-:Y:S06]  /*2ab0*/  BAR.SYNC.DEFER_BLOCKING 0x0 ;  /* 0x0000000000007b1d */ /* 0x000fec0000010000 */
[----:B--2---:R-:W-:Y:S05]  /*2ac0*/  @P2 BRA `(.L_x_67) ;  /* 0x0000000000a02947 */ /* 0x004fea0003800000 */
[----:B------:R-:W2:Y:S01]  /*2ad0*/  S2UR UR5, SR_CgaCtaId ;  /* 0x00000000000579c3 */ /* 0x000ea20000008800 */
[----:B------:R-:W-:Y:S01]  /*2ae0*/  NOP ;  /* 0x0000000000007918 */ /* 0x000fe20000000000 */
[----:B------:R-:W-:Y:S01]  /*2af0*/  UMOV UR4, 0x50 ;  /* 0x0000005000047882 */ /* 0x000fe20000000000 */
[----:B------:R-:W-:Y:S02]  /*2b00*/  IMAD.U32 R0, RZ, RZ, UR10 ;  /* 0x0000000aff007e24 */ /* 0x000fe4000f8e00ff */
[----:B------:R-:W-:Y:S02]  /*2b10*/  IMAD.MOV.U32 R3, RZ, RZ, 0xf ;  /* 0x0000000fff037424 */ /* 0x000fe400078e00ff */
[----:B------:R-:W-:Y:S01]  /*2b20*/  IMAD.MOV.U32 R7, RZ, RZ, 0x1 ;  /* 0x00000001ff077424 */ /* 0x000fe200078e00ff */
[----:B------:R-:W-:-:S04]  /*2b30*/  LOP3.LUT R0, R0, 0xffff, RZ, 0xc0, !PT ;  /* 0x0000ffff00007812 */ /* 0x000fc800078ec0ff */
[----:B------:R-:W-:-:S05]  /*2b40*/  SHF.R.U32.HI R0, RZ, 0x5, R0 ;  /* 0x00000005ff007819 */ /* 0x000fca0000011600 */
[----:B------:R-:W-:Y:S01]  /*2b50*/  VIADD R2, R0, 0x10 ;  /* 0x0000001000027836 */ /* 0x000fe20000000000 */
[----:B------:R-:W-:Y:S01]  /*2b60*/  SHF.L.U32 R0, R3, R0, RZ ;  /* 0x0000000003007219 */ /* 0x000fe200000006ff */
[----:B--2---:R-:W-:-:S03]  /*2b70*/  ULEA UR6, UR5, UR4, 0x18 ;  /* 0x0000000405067291 */ /* 0x004fc6000f8ec0ff */
[----:B------:R-:W-:-:S04]  /*2b80*/  SHF.L.U32 R3, R7, R2, RZ ;  /* 0x0000000207037219 */ /* 0x000fc800000006ff */
[----:B------:R-:W-:Y:S02]  /*2b90*/  LOP3.LUT R0, R3, R0, RZ, 0xfc, !PT ;  /* 0x0000000003007212 */ /* 0x000fe400078efcff */
[----:B------:R-:W2:Y:S02]  /*2ba0*/  LDS R5, [UR6] ;  /* 0x00000006ff057984 */ /* 0x000ea40008000800 */
[C---:B------:R-:W-:Y:S02]  /*2bb0*/  LOP3.LUT R2, R0.reuse, 0xffff, RZ, 0xc0, !PT ;  /* 0x0000ffff00027812 */ /* 0x040fe400078ec0ff */
[----:B--2---:R-:W-:-:S04]  /*2bc0*/  LOP3.LUT R3, R0, 0xffff, R5, 0x80, !PT ;  /* 0x0000ffff00037812 */ /* 0x004fc800078e8005 */
[----:B------:R-:W-:-:S13]  /*2bd0*/  ISETP.NE.AND P0, PT, R3, R2, PT ;  /* 0x000000020300720c */ /* 0x000fda0003f05270 */
[----:B------:R-:W-:Y:S05]  /*2be0*/  @P0 BRA `(.L_x_68) ;  /* 0x0000000000500947 */ /* 0x000fea0003800000 */
[----:B------:R-:W-:Y:S02]  /*2bf0*/  SHF.R.U32.HI R5, RZ, 0x10, R5 ;  /* 0x00000010ff057819 */ /* 0x000fe40000011605 */
[----:B------:R-:W-:-:S04]  /*2c00*/  SHF.R.U32.HI R2, RZ, 0x10, R0 ;  /* 0x00000010ff027819 */ /* 0x000fc80000011600 */
[----:B------:R-:W-:-:S04]  /*2c10*/  LOP3.LUT R5, R5, R2, RZ, 0xc0, !PT ;  /* 0x0000000205057212 */ /* 0x000fc800078ec0ff */
[----:B------:R-:W-:-:S13]  /*2c20*/  ISETP.NE.AND P0, PT, R5, R2, PT ;  /* 0x000000020500720c */ /* 0x000fda0003f05270 */
[----:B------:R-:W-:Y:S05]  /*2c30*/  @P0 BRA `(.L_x_69) ;  /* 0x0000000000300947 */ /* 0x000fea0003800000 */
[----:B------:R-:W-:Y:S01]  /*2c40*/  R2UR UR4, R0 ;  /* 0x00000000000472ca */ /* 0x000fe200000e0000 */
[----:B------:R-:W-:Y:S01]  /*2c50*/  VOTEU.ANY UR5, UPT, PT ;  /* 0x0000000000057886 */ /* 0x000fe200038e0100 */
[----:B------:R-:W2:Y:S01]  /*2c60*/  S2R R0, SR_LANEID ;  /* 0x0000000000007919 */ /* 0x000ea20000000000 */
[----:B------:R-:W-:-:S10]  /*2c70*/  UFLO.U32 UR5, UR5 ;  /* 0x00000005000572bd */ /* 0x000fd400080e0000 */
[----:B------:R-:W-:-:S06]  /*2c80*/  ULOP3.LUT UR4, URZ, UR4, URZ, 0x33, !UPT ;  /* 0x00000004ff047292 */ /* 0x000fcc000f8e33ff */
[----:B------:R-:W-:-:S04]  /*2c90*/  IMAD.U32 R2, RZ, RZ, UR4 ;  /* 0x00000004ff027e24 */ /* 0x000fc8000f8e00ff */
[----:B------:R-:W3:Y:S02]  /*2ca0*/  REDUX UR7, R2 ;  /* 0x00000000020773c4 */ /* 0x000ee40000000000 */
[----:B------:R4:W-:Y:S01]  /*2cb0*/  UTCATOMSWS.AND URZ, UR4 ;  /* 0x0000000400ff79e3 */ /* 0x0009e20008000000 */
[----:B--2---:R-:W-:Y:S01]  /*2cc0*/  ISETP.EQ.U32.AND P0, PT, R0, UR5, PT ;  /* 0x0000000500007c0c */ /* 0x004fe2000bf02070 */
[----:B---3--:R-:W-:-:S12]  /*2cd0*/  IMAD.U32 R0, RZ, RZ, UR7 ;  /* 0x00000007ff007e24 */ /* 0x008fd8000f8e00ff */
[----:B------:R4:W-:Y:S01]  /*2ce0*/  @P0 ATOMS.AND RZ, [UR6], R0 ;  /* 0x00000000ffff098c */ /* 0x0009e2000a800006 */
[----:B------:R-:W-:Y:S05]  /*2cf0*/  BRA `(.L_x_67) ;  /* 0x0000000000147947 */ /* 0x000fea0003800000 */
.L_x_69:
[----:B------:R-:W-:-:S07]  /*2d00*/  MOV R2, 0x2d20 ;  /* 0x00002d2000027802 */ /* 0x000fce0000000f00 */
[----:B-1----:R-:W-:Y:S05]  /*2d10*/  CALL.REL.NOINC `($__internal_0_$__cuda_sm10x_tcgen05_guardrail_trap_col_being_dealloced_not_returned_by_alloc) ;  /* 0x0000000000447944 */ /* 0x002fea0003c00000 */
[----:B------:R-:W-:Y:S05]  /*2d20*/  BRA `(.L_x_67) ;  /* 0x0000000000087947 */ /* 0x000fea0003800000 */
.L_x_68:
[----:B------:R-:W-:-:S07]  /*2d30*/  MOV R2, 0x2d50 ;  /* 0x00002d5000027802 */ /* 0x000fce0000000f00 */
[----:B-1----:R-:W-:Y:S05]  /*2d40*/  CALL.REL.NOINC `($__internal_2_$__cuda_sm10x_tcgen05_guardrail_trap_unallocated_columns_being_dealloced) ;  /* 0x0000000000507944 */ /* 0x002fea0003c00000 */
.L_x_67:
[----:B------:R-:W-:Y:S01]  /*2d50*/  NOP ;  /* 0x0000000000007918 */ /* 0x000fe20000000000 */
[----:B----4-:R-:W-:Y:S05]  /*2d60*/  EXIT ;  /* 0x000000000000794d */ /* 0x010fea0003800000 */
.L_x_56:
[----:B------:R-:W2:Y:S02]  /*2d70*/  SYNCS.PHASECHK.TRANS64.TRYWAIT P0, [UR11+0x18000], RZ ;  /* 0x018000ffff0075a7 */ /* 0x000ea4000800110b */
[----:B--2---:R-:W-:Y:S05]  /*2d80*/  @!P0 BRA `(.L_x_56) ;  /* 0xfffffffc00f88947 */ /* 0x004fea000383ffff */
[----:B------:R-:W-:Y:S05]  /*2d90*/  BRA `(.L_x_70) ;  /* 0xffffffec00647947 */ /* 0x000fea000383ffff */
.L_x_58:
[----:B------:R-:W2:Y:S02]  /*2da0*/  SYNCS.PHASECHK.TRANS64.TRYWAIT P1, [UR11+0x18010], RZ ;  /* 0x018010ffff0075a7 */ /* 0x000ea4000802110b */
[----:B--2---:R-:W-:Y:S05]  /*2db0*/  @!P1 BRA `(.L_x_58) ;  /* 0xfffffffc00f89947 */ /* 0x004fea000383ffff */
[----:B------:R-:W-:Y:S05]  /*2dc0*/  BRA `(.L_x_71) ;  /* 0xfffffff000547947 */ /* 0x000fea000383ffff */
.L_x_59:
[----:B------:R-:W3:Y:S02]  /*2dd0*/  SYNCS.PHASECHK.TRANS64.TRYWAIT P0, [UR42+0x18000], R3 ;  /* 0x01800003ff0075a7 */ /* 0x000ee4000800112a */
[----:B---3--:R-:W-:Y:S05]  /*2de0*/  @!P0 BRA `(.L_x_59) ;  /* 0xfffffffc00f88947 */ /* 0x008fea000383ffff */
[----:B------:R-:W-:Y:S05]  /*2df0*/  BRA `(.L_x_72) ;  /* 0xfffffff000e07947 */ /* 0x000fea000383ffff */
.L_x_61:
[----:B------:R-:W3:Y:S02]  /*2e00*/  SYNCS.PHASECHK.TRANS64.TRYWAIT P0, [UR42+0x18010], R3 ;  /* 0x01801003ff0075a7 */ /* 0x000ee4000800112a */
[----:B---3--:R-:W-:Y:S05]  /*2e10*/  @!P0 BRA `(.L_x_61) ;  /* 0xfffffffc00f88947 */ /* 0x008fea000383ffff */
[----:B------:R-:W-:Y:S05]  /*2e20*/  BRA `(.L_x_73) ;  /* 0xfffffff400f87947 */ /* 0x000fea000383ffff */
        .weak           $__internal_0_$__cuda_sm10x_tcgen05_guardrail_trap_col_being_dealloced_not_returned_by_alloc
        .type           $__internal_0_$__cuda_sm10x_tcgen05_guardrail_trap_col_being_dealloced_not_returned_by_alloc,@function
        .size           $__internal_0_$__cuda_sm10x_tcgen05_guardrail_trap_col_being_dealloced_not_returned_by_alloc,($__internal_1_$__cuda_sm10x_tcgen05_guardrail_trap_phase_invalid_during_alloc - $__internal_0_$__cuda_sm10x_tcgen05_guardrail_trap_col_being_dealloced_not_returned_by_alloc)
$__internal_0_$__cuda_sm10x_tcgen05_guardrail_trap_col_being_dealloced_not_returned_by_alloc:
[----:B------:R-:W-:Y:S05]  /*2e30*/  BPT.TRAP 0x1 ;  /* 0x000000040000795c */ /* 0x000fea0000300000 */
[----:B------:R-:W-:-:S04]  /*2e40*/  IMAD.MOV.U32 R3, RZ, RZ, 0x0 ;  /* 0x00000000ff037424 */ /* 0x000fc800078e00ff */
[----:B------:R-:W-:Y:S05]  /*2e50*/  RET.REL.NODEC R2 `(gluon_tcgen05) ;  /* 0xffffffd002687950 */ /* 0x000fea0003c3ffff */
        .weak           $__internal_1_$__cuda_sm10x_tcgen05_guardrail_trap_phase_invalid_during_alloc
        .type           $__internal_1_$__cuda_sm10x_tcgen05_guardrail_trap_phase_invalid_during_alloc,@function
        .size           $__internal_1_$__cuda_sm10x_tcgen05_guardrail_trap_phase_invalid_during_alloc,($__internal_2_$__cuda_sm10x_tcgen05_guardrail_trap_unallocated_columns_being_dealloced - $__internal_1_$__cuda_sm10x_tcgen05_guardrail_trap_phase_invalid_during_alloc)
$__internal_1_$__cuda_sm10x_tcgen05_guardrail_trap_phase_invalid_during_alloc:
[----:B------:R-:W-:Y:S05]  /*2e60*/  BPT.TRAP 0x1 ;  /* 0x000000040000795c */ /* 0x000fea0000300000 */
[----:B------:R-:W-:-:S04]  /*2e70*/  IMAD.MOV.U32 R3, RZ, RZ, 0x0 ;  /* 0x00000000ff037424 */ /* 0x000fc800078e00ff */
[----:B------:R-:W-:Y:S05]  /*2e80*/  RET.REL.NODEC R2 `(gluon_tcgen05) ;  /* 0xffffffd0025c7950 */ /* 0x000fea0003c3ffff */
        .weak           $__internal_2_$__cuda_sm10x_tcgen05_guardrail_trap_unallocated_columns_being_dealloced
        .type           $__internal_2_$__cuda_sm10x_tcgen05_guardrail_trap_unallocated_columns_being_dealloced,@function
        .size           $__internal_2_$__cuda_sm10x_tcgen05_guardrail_trap_unallocated_columns_being_dealloced,(.L_x_77 - $__internal_2_$__cuda_sm10x_tcgen05_guardrail_trap_unallocated_columns_being_dealloced)
$__internal_2_$__cuda_sm10x_tcgen05_guardrail_trap_unallocated_columns_being_dealloced:
[----:B------:R-:W-:Y:S05]  /*2e90*/  BPT.TRAP 0x1 ;  /* 0x000000040000795c */ /* 0x000fea0000300000 */
[----:B------:R-:W-:-:S04]  /*2ea0*/  IMAD.MOV.U32 R3, RZ, RZ, 0x0 ;  /* 0x00000000ff037424 */ /* 0x000fc800078e00ff */
[----:B------:R-:W-:Y:S05]  /*2eb0*/  RET.REL.NODEC R2 `(gluon_tcgen05) ;  /* 0xffffffd002507950 */ /* 0x000fea0003c3ffff */
.L_x_74:
[----:B------:R-:W-:-:S00]  /*2ec0*/  BRA `(.L_x_74) ;  /* 0xfffffffc00fc7947 */ /* 0x000fc0000383ffff */
[----:B------:R-:W-:-:S00]  /*2ed0*/  NOP ;  /* 0x0000000000007918 */ /* 0x000fc00000000000 */
        /* <DEDUP_REMOVED lines=10> */
.L_x_77:


//--------------------- .nv.shared.gluon_tcgen05  --------------------------
	.section	.nv.shared.gluon_tcgen05,"aw",@nobits
	.sectionflags	@""
	.align	16
	.zero		1024


//--------------------- .nv.shared.reserved.0     --------------------------
	.section	.nv.shared.reserved.0,"aw",@nobits
	.align	8
	.weak		__nv_reservedSMEM_offset_0_alias
	.size		__nv_reservedSMEM_offset_0_alias, 0, 64
	.other		__nv_reservedSMEM_offset_0_alias,@"STO_CUDA_RESERVED_SHARED STV_DEFAULT"
__nv_reservedSMEM_offset_0_alias:
	.zero		0
.nv.shared.reserved.0:
	.zero		64
	.weak		__nv_reservedSMEM_allocation_phase
	.type		__nv_reservedSMEM_allocation_phase,@object
	.size		__nv_reservedSMEM_allocation_phase,(.L_0 - __nv_reservedSMEM_allocation_phase)
__nv_reservedSMEM_allocation_phase:
	.zero		1
.L_0:
	.zero		7
	.weak		__nv_reservedSMEM_devtool_atexit_pc
	.type		__nv_reservedSMEM_devtool_atexit_pc,@object
	.size		__nv_reservedSMEM_devtool_atexit_pc,(__nv_reservedSMEM_allocation_mask - __nv_reservedSMEM_devtool_atexit_pc)
__nv_reservedSMEM_devtool_atexit_pc:
	.zero		8
	.weak		__nv_reservedSMEM_allocation_mask
	.type		__nv_reservedSMEM_allocation_mask,@object
	.size		__nv_reservedSMEM_allocation_mask,(.L_2 - __nv_reservedSMEM_allocation_mask)
__nv_reservedSMEM_allocation_mask:
	.zero		4
.L_2:


//--------------------- .nv.constant0.gluon_tcgen05 --------------------------
	.section	.nv.constant0.gluon_tcgen05,"a",@progbits
	.sectionflags	@""
	.align	4
.nv.constant0.gluon_tcgen05:
	.zero		976


//--------------------- SYMBOLS --------------------------

	.type		.nv.reservedSmem.offset0,@object
	.size		.nv.reservedSmem.offset0,0x4
	.type		.nv.reservedSmem.cap,@object
	.size		.nv.reservedSmem.cap,0x4
